//
// Generated by NVIDIA NVVM Compiler
//
// Compiler Build ID: CL-36424714
// Cuda compilation tools, release 13.0, V13.0.88
// Based on NVVM 20.0.0
//

.version 9.0
.target sm_100
.address_size 64

	// .globl	_Z25ForwardAndBackPropagationPfS_S_S_S_P7MAXPoolS_S_S_S_S_S_S_S_S_S_S_S_S_S_S_S_S_

.visible .entry _Z25ForwardAndBackPropagationPfS_S_S_S_P7MAXPoolS_S_S_S_S_S_S_S_S_S_S_S_S_S_S_S_S_(
	.param .u64 .ptr .align 1 _Z25ForwardAndBackPropagationPfS_S_S_S_P7MAXPoolS_S_S_S_S_S_S_S_S_S_S_S_S_S_S_S_S__param_0,
	.param .u64 .ptr .align 1 _Z25ForwardAndBackPropagationPfS_S_S_S_P7MAXPoolS_S_S_S_S_S_S_S_S_S_S_S_S_S_S_S_S__param_1,
	.param .u64 .ptr .align 1 _Z25ForwardAndBackPropagationPfS_S_S_S_P7MAXPoolS_S_S_S_S_S_S_S_S_S_S_S_S_S_S_S_S__param_2,
	.param .u64 .ptr .align 1 _Z25ForwardAndBackPropagationPfS_S_S_S_P7MAXPoolS_S_S_S_S_S_S_S_S_S_S_S_S_S_S_S_S__param_3,
	.param .u64 .ptr .align 1 _Z25ForwardAndBackPropagationPfS_S_S_S_P7MAXPoolS_S_S_S_S_S_S_S_S_S_S_S_S_S_S_S_S__param_4,
	.param .u64 .ptr .align 1 _Z25ForwardAndBackPropagationPfS_S_S_S_P7MAXPoolS_S_S_S_S_S_S_S_S_S_S_S_S_S_S_S_S__param_5,
	.param .u64 .ptr .align 1 _Z25ForwardAndBackPropagationPfS_S_S_S_P7MAXPoolS_S_S_S_S_S_S_S_S_S_S_S_S_S_S_S_S__param_6,
	.param .u64 .ptr .align 1 _Z25ForwardAndBackPropagationPfS_S_S_S_P7MAXPoolS_S_S_S_S_S_S_S_S_S_S_S_S_S_S_S_S__param_7,
	.param .u64 .ptr .align 1 _Z25ForwardAndBackPropagationPfS_S_S_S_P7MAXPoolS_S_S_S_S_S_S_S_S_S_S_S_S_S_S_S_S__param_8,
	.param .u64 .ptr .align 1 _Z25ForwardAndBackPropagationPfS_S_S_S_P7MAXPoolS_S_S_S_S_S_S_S_S_S_S_S_S_S_S_S_S__param_9,
	.param .u64 .ptr .align 1 _Z25ForwardAndBackPropagationPfS_S_S_S_P7MAXPoolS_S_S_S_S_S_S_S_S_S_S_S_S_S_S_S_S__param_10,
	.param .u64 .ptr .align 1 _Z25ForwardAndBackPropagationPfS_S_S_S_P7MAXPoolS_S_S_S_S_S_S_S_S_S_S_S_S_S_S_S_S__param_11,
	.param .u64 .ptr .align 1 _Z25ForwardAndBackPropagationPfS_S_S_S_P7MAXPoolS_S_S_S_S_S_S_S_S_S_S_S_S_S_S_S_S__param_12,
	.param .u64 .ptr .align 1 _Z25ForwardAndBackPropagationPfS_S_S_S_P7MAXPoolS_S_S_S_S_S_S_S_S_S_S_S_S_S_S_S_S__param_13,
	.param .u64 .ptr .align 1 _Z25ForwardAndBackPropagationPfS_S_S_S_P7MAXPoolS_S_S_S_S_S_S_S_S_S_S_S_S_S_S_S_S__param_14,
	.param .u64 .ptr .align 1 _Z25ForwardAndBackPropagationPfS_S_S_S_P7MAXPoolS_S_S_S_S_S_S_S_S_S_S_S_S_S_S_S_S__param_15,
	.param .u64 .ptr .align 1 _Z25ForwardAndBackPropagationPfS_S_S_S_P7MAXPoolS_S_S_S_S_S_S_S_S_S_S_S_S_S_S_S_S__param_16,
	.param .u64 .ptr .align 1 _Z25ForwardAndBackPropagationPfS_S_S_S_P7MAXPoolS_S_S_S_S_S_S_S_S_S_S_S_S_S_S_S_S__param_17,
	.param .u64 .ptr .align 1 _Z25ForwardAndBackPropagationPfS_S_S_S_P7MAXPoolS_S_S_S_S_S_S_S_S_S_S_S_S_S_S_S_S__param_18,
	.param .u64 .ptr .align 1 _Z25ForwardAndBackPropagationPfS_S_S_S_P7MAXPoolS_S_S_S_S_S_S_S_S_S_S_S_S_S_S_S_S__param_19,
	.param .u64 .ptr .align 1 _Z25ForwardAndBackPropagationPfS_S_S_S_P7MAXPoolS_S_S_S_S_S_S_S_S_S_S_S_S_S_S_S_S__param_20,
	.param .u64 .ptr .align 1 _Z25ForwardAndBackPropagationPfS_S_S_S_P7MAXPoolS_S_S_S_S_S_S_S_S_S_S_S_S_S_S_S_S__param_21,
	.param .u64 .ptr .align 1 _Z25ForwardAndBackPropagationPfS_S_S_S_P7MAXPoolS_S_S_S_S_S_S_S_S_S_S_S_S_S_S_S_S__param_22
)
{
	.reg .pred 	%p<17>;
	.reg .b32 	%r<39>;
	.reg .b32 	%f<131>;
	.reg .b64 	%rd<49>;
	.reg .b64 	%fd<7>;

	ld.param.u64 	%rd10, [_Z25ForwardAndBackPropagationPfS_S_S_S_P7MAXPoolS_S_S_S_S_S_S_S_S_S_S_S_S_S_S_S_S__param_0];
	ld.param.u64 	%rd17, [_Z25ForwardAndBackPropagationPfS_S_S_S_P7MAXPoolS_S_S_S_S_S_S_S_S_S_S_S_S_S_S_S_S__param_1];
	ld.param.u64 	%rd11, [_Z25ForwardAndBackPropagationPfS_S_S_S_P7MAXPoolS_S_S_S_S_S_S_S_S_S_S_S_S_S_S_S_S__param_2];
	ld.param.u64 	%rd12, [_Z25ForwardAndBackPropagationPfS_S_S_S_P7MAXPoolS_S_S_S_S_S_S_S_S_S_S_S_S_S_S_S_S__param_3];
	ld.param.u64 	%rd18, [_Z25ForwardAndBackPropagationPfS_S_S_S_P7MAXPoolS_S_S_S_S_S_S_S_S_S_S_S_S_S_S_S_S__param_4];
	ld.param.u64 	%rd13, [_Z25ForwardAndBackPropagationPfS_S_S_S_P7MAXPoolS_S_S_S_S_S_S_S_S_S_S_S_S_S_S_S_S__param_5];
	ld.param.u64 	%rd19, [_Z25ForwardAndBackPropagationPfS_S_S_S_P7MAXPoolS_S_S_S_S_S_S_S_S_S_S_S_S_S_S_S_S__param_6];
	ld.param.u64 	%rd14, [_Z25ForwardAndBackPropagationPfS_S_S_S_P7MAXPoolS_S_S_S_S_S_S_S_S_S_S_S_S_S_S_S_S__param_7];
	ld.param.u64 	%rd15, [_Z25ForwardAndBackPropagationPfS_S_S_S_P7MAXPoolS_S_S_S_S_S_S_S_S_S_S_S_S_S_S_S_S__param_8];
	ld.param.u64 	%rd16, [_Z25ForwardAndBackPropagationPfS_S_S_S_P7MAXPoolS_S_S_S_S_S_S_S_S_S_S_S_S_S_S_S_S__param_9];
	cvta.to.global.u64 	%rd1, %rd19;
	cvta.to.global.u64 	%rd2, %rd18;
	cvta.to.global.u64 	%rd3, %rd17;
	mov.u32 	%r9, %ctaid.y;
	mov.u32 	%r10, %ntid.y;
	mov.u32 	%r11, %tid.y;
	mad.lo.s32 	%r12, %r9, %r10, %r11;
	mov.u32 	%r13, %ctaid.x;
	mov.u32 	%r14, %ntid.x;
	mov.u32 	%r15, %tid.x;
	mad.lo.s32 	%r2, %r13, %r14, %r15;
	setp.lt.s32 	%p2, %r2, 28;
	setp.lt.u32 	%p3, %r12, 28;
	and.pred  	%p1, %p2, %p3;
	not.pred 	%p4, %p1;
	@%p4 bra 	$L__BB0_2;
	cvta.to.global.u64 	%rd20, %rd10;
	mad.lo.s32 	%r16, %r12, 28, %r2;
	mul.wide.s32 	%rd21, %r16, 4;
	add.s64 	%rd22, %rd20, %rd21;
	ld.global.f32 	%f11, [%rd22];
	shl.b32 	%r17, %r12, 5;
	add.s32 	%r18, %r17, 64;
	cvt.u64.u32 	%rd23, %r18;
	cvt.s64.s32 	%rd24, %r2;
	add.s64 	%rd25, %rd23, %rd24;
	shl.b64 	%rd26, %rd25, 2;
	add.s64 	%rd27, %rd3, %rd26;
	st.global.f32 	[%rd27+8], %f11;
$L__BB0_2:
	bar.sync 	0;
	@%p4 bra 	$L__BB0_4;
	cvta.to.global.u64 	%rd28, %rd11;
	shl.b32 	%r19, %r12, 5;
	add.s32 	%r20, %r2, %r19;
	mul.wide.s32 	%rd29, %r20, 4;
	add.s64 	%rd30, %rd3, %rd29;
	ld.global.f32 	%f12, [%rd30];
	ld.global.f32 	%f13, [%rd28];
	fma.rn.f32 	%f14, %f12, %f13, 0f00000000;
	ld.global.f32 	%f15, [%rd30+4];
	ld.global.f32 	%f16, [%rd28+4];
	fma.rn.f32 	%f17, %f15, %f16, %f14;
	ld.global.f32 	%f18, [%rd30+8];
	ld.global.f32 	%f19, [%rd28+8];
	fma.rn.f32 	%f20, %f18, %f19, %f17;
	ld.global.f32 	%f21, [%rd30+12];
	ld.global.f32 	%f22, [%rd28+12];
	fma.rn.f32 	%f23, %f21, %f22, %f20;
	ld.global.f32 	%f24, [%rd30+16];
	ld.global.f32 	%f25, [%rd28+16];
	fma.rn.f32 	%f26, %f24, %f25, %f23;
	ld.global.f32 	%f27, [%rd30+128];
	ld.global.f32 	%f28, [%rd28+20];
	fma.rn.f32 	%f29, %f27, %f28, %f26;
	ld.global.f32 	%f30, [%rd30+132];
	ld.global.f32 	%f31, [%rd28+24];
	fma.rn.f32 	%f32, %f30, %f31, %f29;
	ld.global.f32 	%f33, [%rd30+136];
	ld.global.f32 	%f34, [%rd28+28];
	fma.rn.f32 	%f35, %f33, %f34, %f32;
	ld.global.f32 	%f36, [%rd30+140];
	ld.global.f32 	%f37, [%rd28+32];
	fma.rn.f32 	%f38, %f36, %f37, %f35;
	ld.global.f32 	%f39, [%rd30+144];
	ld.global.f32 	%f40, [%rd28+36];
	fma.rn.f32 	%f41, %f39, %f40, %f38;
	ld.global.f32 	%f42, [%rd30+256];
	ld.global.f32 	%f43, [%rd28+40];
	fma.rn.f32 	%f44, %f42, %f43, %f41;
	ld.global.f32 	%f45, [%rd30+260];
	ld.global.f32 	%f46, [%rd28+44];
	fma.rn.f32 	%f47, %f45, %f46, %f44;
	ld.global.f32 	%f48, [%rd30+264];
	ld.global.f32 	%f49, [%rd28+48];
	fma.rn.f32 	%f50, %f48, %f49, %f47;
	ld.global.f32 	%f51, [%rd30+268];
	ld.global.f32 	%f52, [%rd28+52];
	fma.rn.f32 	%f53, %f51, %f52, %f50;
	ld.global.f32 	%f54, [%rd30+272];
	ld.global.f32 	%f55, [%rd28+56];
	fma.rn.f32 	%f56, %f54, %f55, %f53;
	ld.global.f32 	%f57, [%rd30+384];
	ld.global.f32 	%f58, [%rd28+60];
	fma.rn.f32 	%f59, %f57, %f58, %f56;
	ld.global.f32 	%f60, [%rd30+388];
	ld.global.f32 	%f61, [%rd28+64];
	fma.rn.f32 	%f62, %f60, %f61, %f59;
	ld.global.f32 	%f63, [%rd30+392];
	ld.global.f32 	%f64, [%rd28+68];
	fma.rn.f32 	%f65, %f63, %f64, %f62;
	ld.global.f32 	%f66, [%rd30+396];
	ld.global.f32 	%f67, [%rd28+72];
	fma.rn.f32 	%f68, %f66, %f67, %f65;
	ld.global.f32 	%f69, [%rd30+400];
	ld.global.f32 	%f70, [%rd28+76];
	fma.rn.f32 	%f71, %f69, %f70, %f68;
	ld.global.f32 	%f72, [%rd30+512];
	ld.global.f32 	%f73, [%rd28+80];
	fma.rn.f32 	%f74, %f72, %f73, %f71;
	ld.global.f32 	%f75, [%rd30+516];
	ld.global.f32 	%f76, [%rd28+84];
	fma.rn.f32 	%f77, %f75, %f76, %f74;
	ld.global.f32 	%f78, [%rd30+520];
	ld.global.f32 	%f79, [%rd28+88];
	fma.rn.f32 	%f80, %f78, %f79, %f77;
	ld.global.f32 	%f81, [%rd30+524];
	ld.global.f32 	%f82, [%rd28+92];
	fma.rn.f32 	%f83, %f81, %f82, %f80;
	ld.global.f32 	%f84, [%rd30+528];
	ld.global.f32 	%f85, [%rd28+96];
	fma.rn.f32 	%f86, %f84, %f85, %f83;
	shl.b32 	%r21, %r12, 2;
	sub.s32 	%r22, %r20, %r21;
	cvta.to.global.u64 	%rd31, %rd12;
	mul.wide.s32 	%rd32, %r22, 4;
	add.s64 	%rd33, %rd31, %rd32;
	st.global.f32 	[%rd33], %f86;
	fma.rn.f32 	%f87, %f86, 0fBBBB989D, 0f3F000000;
	cvt.sat.f32.f32 	%f88, %f87;
	mov.f32 	%f89, 0f4B400001;
	mov.f32 	%f90, 0f437C0000;
	fma.rm.f32 	%f91, %f88, %f90, %f89;
	add.f32 	%f92, %f91, 0fCB40007F;
	neg.f32 	%f93, %f92;
	fma.rn.f32 	%f94, %f86, 0fBFB8AA3B, %f93;
	fma.rn.f32 	%f95, %f86, 0fB2A57060, %f94;
	mov.b32 	%r23, %f91;
	shl.b32 	%r24, %r23, 23;
	mov.b32 	%f96, %r24;
	ex2.approx.ftz.f32 	%f97, %f95;
	mul.f32 	%f98, %f97, %f96;
	cvt.f64.f32 	%fd1, %f98;
	add.f64 	%fd2, %fd1, 0d3FF0000000000000;
	rcp.rn.f64 	%fd3, %fd2;
	cvt.rn.f32.f64 	%f99, %fd3;
	add.s64 	%rd34, %rd2, %rd32;
	st.global.f32 	[%rd34], %f99;
$L__BB0_4:
	bar.sync 	0;
	setp.gt.s32 	%p6, %r2, 13;
	setp.gt.u32 	%p7, %r12, 13;
	or.pred  	%p8, %p6, %p7;
	@%p8 bra 	$L__BB0_14;
	mad.lo.s32 	%r3, %r12, 14, %r2;
	cvta.to.global.u64 	%rd35, %rd13;
	mul.wide.s32 	%rd36, %r3, 20;
	add.s64 	%rd4, %rd35, %rd36;
	mov.b32 	%r25, 0;
	st.global.u32 	[%rd4], %r25;
	st.global.u32 	[%rd4+12], %r25;
	st.global.u32 	[%rd4+16], %r25;
	shl.b32 	%r26, %r2, 1;
	mad.lo.s32 	%r27, %r12, 56, %r26;
	mul.wide.s32 	%rd37, %r27, 4;
	add.s64 	%rd5, %rd2, %rd37;
	ld.global.f32 	%f1, [%rd5];
	setp.leu.f32 	%p9, %f1, 0f00000000;
	mov.f32 	%f127, 0f00000000;
	@%p9 bra 	$L__BB0_7;
	st.global.f32 	[%rd4], %f1;
	mov.b32 	%r28, 0;
	st.global.u32 	[%rd4+12], %r28;
	st.global.u32 	[%rd4+16], %r28;
	mov.f32 	%f127, %f1;
$L__BB0_7:
	ld.global.f32 	%f3, [%rd5+4];
	setp.leu.f32 	%p10, %f3, %f127;
	@%p10 bra 	$L__BB0_9;
	st.global.f32 	[%rd4], %f3;
	mov.b32 	%r29, 1065353216;
	st.global.u32 	[%rd4+12], %r29;
	mov.b32 	%r30, 0;
	st.global.u32 	[%rd4+16], %r30;
	mov.f32 	%f127, %f3;
$L__BB0_9:
	ld.global.f32 	%f5, [%rd5+112];
	setp.leu.f32 	%p11, %f5, %f127;
	@%p11 bra 	$L__BB0_11;
	st.global.f32 	[%rd4], %f5;
	mov.b32 	%r31, 0;
	st.global.u32 	[%rd4+12], %r31;
	mov.b32 	%r32, 1065353216;
	st.global.u32 	[%rd4+16], %r32;
	mov.f32 	%f127, %f5;
$L__BB0_11:
	ld.global.f32 	%f7, [%rd5+116];
	setp.leu.f32 	%p12, %f7, %f127;
	@%p12 bra 	$L__BB0_13;
	st.global.f32 	[%rd4], %f7;
	mov.b32 	%r33, 1065353216;
	st.global.u32 	[%rd4+12], %r33;
	st.global.u32 	[%rd4+16], %r33;
	mov.f32 	%f127, %f7;
$L__BB0_13:
	mul.wide.s32 	%rd38, %r3, 4;
	add.s64 	%rd39, %rd1, %rd38;
	st.global.f32 	[%rd39], %f127;
$L__BB0_14:
	bar.sync 	0;
	setp.gt.s32 	%p13, %r2, 9;
	setp.ne.s32 	%p14, %r12, 0;
	or.pred  	%p15, %p13, %p14;
	@%p15 bra 	$L__BB0_18;
	mul.lo.s32 	%r37, %r2, 196;
	cvta.to.global.u64 	%rd40, %rd14;
	add.s64 	%rd6, %rd40, 8;
	add.s64 	%rd48, %rd1, 8;
	mov.f32 	%f130, 0f00000000;
	mov.b32 	%r38, 0;
$L__BB0_16:
	mul.wide.s32 	%rd41, %r37, 4;
	add.s64 	%rd42, %rd6, %rd41;
	ld.global.f32 	%f102, [%rd42+-8];
	ld.global.f32 	%f103, [%rd48+-8];
	fma.rn.f32 	%f104, %f102, %f103, %f130;
	ld.global.f32 	%f105, [%rd42+-4];
	ld.global.f32 	%f106, [%rd48+-4];
	fma.rn.f32 	%f107, %f105, %f106, %f104;
	ld.global.f32 	%f108, [%rd42];
	ld.global.f32 	%f109, [%rd48];
	fma.rn.f32 	%f110, %f108, %f109, %f107;
	ld.global.f32 	%f111, [%rd42+4];
	ld.global.f32 	%f112, [%rd48+4];
	fma.rn.f32 	%f130, %f111, %f112, %f110;
	add.s32 	%r38, %r38, 4;
	add.s32 	%r37, %r37, 4;
	add.s64 	%rd48, %rd48, 16;
	setp.ne.s32 	%p16, %r38, 196;
	@%p16 bra 	$L__BB0_16;
	cvta.to.global.u64 	%rd43, %rd15;
	mul.wide.s32 	%rd44, %r2, 4;
	add.s64 	%rd45, %rd43, %rd44;
	st.global.f32 	[%rd45], %f130;
	fma.rn.f32 	%f113, %f130, 0fBBBB989D, 0f3F000000;
	cvt.sat.f32.f32 	%f114, %f113;
	mov.f32 	%f115, 0f4B400001;
	mov.f32 	%f116, 0f437C0000;
	fma.rm.f32 	%f117, %f114, %f116, %f115;
	add.f32 	%f118, %f117, 0fCB40007F;
	neg.f32 	%f119, %f118;
	fma.rn.f32 	%f120, %f130, 0fBFB8AA3B, %f119;
	fma.rn.f32 	%f121, %f130, 0fB2A57060, %f120;
	mov.b32 	%r35, %f117;
	shl.b32 	%r36, %r35, 23;
	mov.b32 	%f122, %r36;
	ex2.approx.ftz.f32 	%f123, %f121;
	mul.f32 	%f124, %f123, %f122;
	cvt.f64.f32 	%fd4, %f124;
	add.f64 	%fd5, %fd4, 0d3FF0000000000000;
	rcp.rn.f64 	%fd6, %fd5;
	cvt.rn.f32.f64 	%f125, %fd6;
	cvta.to.global.u64 	%rd46, %rd16;
	add.s64 	%rd47, %rd46, %rd44;
	st.global.f32 	[%rd47], %f125;
$L__BB0_18:
	bar.sync 	0;
	ret;

}


// ===== COMPILED SASS (sm_100) =====

	.target	sm_100

	.elftype	@"ET_EXEC"


//--------------------- .note.nv.tkinfo           --------------------------
	.section	.note.nv.tkinfo,"",@"SHT_NOTE"
	.sectionflags	@"SHF_NOTE_NV_TKINFO"
	.tkinfo
        /*0018*/ 	.word	0x00000002
        /*0030*/ 	.string	""
        /*0030*/ 	.string	"ptxas"
        /*0030*/ 	.string	"Cuda compilation tools, release 13.0, V13.0.88"
        /*0030*/ 	.string	"Build cuda_13.0.r13.0/compiler.36424714_0"
        /*0030*/ 	.string	"-arch sm_100 -m 64 "



//--------------------- .note.nv.cuinfo           --------------------------
	.section	.note.nv.cuinfo,"",@"SHT_NOTE"
	.sectionflags	@"SHF_NOTE_NV_CUINFO"
        /*0018*/ 	.short	0x0002
        /*001a*/ 	.short	0x0064
        /*001c*/ 	.short	0x0082
	.zero		2


//--------------------- .nv.info                  --------------------------
	.section	.nv.info,"",@"SHT_CUDA_INFO"
	.align	4


	//----- nvinfo : EIATTR_REGCOUNT
	.align		4
        /*0000*/ 	.byte	0x04, 0x2f
        /*0002*/ 	.short	(.L_1 - .L_0)
	.align		4
.L_0:
        /*0004*/ 	.word	index@(_Z25ForwardAndBackPropagationPfS_S_S_S_P7MAXPoolS_S_S_S_S_S_S_S_S_S_S_S_S_S_S_S_S_)
        /*0008*/ 	.word	0x00000020


	//----- nvinfo : EIATTR_FRAME_SIZE
	.align		4
.L_1:
        /*000c*/ 	.byte	0x04, 0x11
        /*000e*/ 	.short	(.L_3 - .L_2)
	.align		4
.L_2:
        /*0010*/ 	.word	index@($__internal_0_$__cuda_sm20_dblrcp_rn_slowpath_v3)
        /*0014*/ 	.word	0x00000000


	//----- nvinfo : EIATTR_FRAME_SIZE
	.align		4
.L_3:
        /*0018*/ 	.byte	0x04, 0x11
        /*001a*/ 	.short	(.L_5 - .L_4)
	.align		4
.L_4:
        /*001c*/ 	.word	index@(_Z25ForwardAndBackPropagationPfS_S_S_S_P7MAXPoolS_S_S_S_S_S_S_S_S_S_S_S_S_S_S_S_S_)
        /*0020*/ 	.word	0x00000000


	//----- nvinfo : EIATTR_MIN_STACK_SIZE
	.align		4
.L_5:
        /*0024*/ 	.byte	0x04, 0x12
        /*0026*/ 	.short	(.L_7 - .L_6)
	.align		4
.L_6:
        /*0028*/ 	.word	index@(_Z25ForwardAndBackPropagationPfS_S_S_S_P7MAXPoolS_S_S_S_S_S_S_S_S_S_S_S_S_S_S_S_S_)
        /*002c*/ 	.word	0x00000000
.L_7:


//--------------------- .nv.compat                --------------------------
	.section	.nv.compat,"",@"SHT_CUDA_COMPAT_INFO"
	.align	4
        /*0000*/ 	.byte	0x02, 0x09, 0x00, 0x00, 0x02, 0x02, 0x01, 0x00, 0x02, 0x05, 0x05, 0x00, 0x03, 0x07, 0x01, 0x01
        /*0010*/ 	.byte	0x02, 0x03, 0x00, 0x00, 0x02, 0x06, 0x01, 0x00, 0x04, 0x0b, 0x08, 0x00, 0x01, 0x00, 0x00, 0x00
        /*0020*/ 	.byte	0x00, 0x00, 0x00, 0x00


//--------------------- .nv.info._Z25ForwardAndBackPropagationPfS_S_S_S_P7MAXPoolS_S_S_S_S_S_S_S_S_S_S_S_S_S_S_S_S_ --------------------------
	.section	.nv.info._Z25ForwardAndBackPropagationPfS_S_S_S_P7MAXPoolS_S_S_S_S_S_S_S_S_S_S_S_S_S_S_S_S_,"",@"SHT_CUDA_INFO"
	.sectionflags	@""
	.align	4


	//----- nvinfo : EIATTR_CUDA_API_VERSION
	.align		4
        /*0000*/ 	.byte	0x04, 0x37
        /*0002*/ 	.short	(.L_9 - .L_8)
.L_8:
        /*0004*/ 	.word	0x00000082


	//----- nvinfo : EIATTR_KPARAM_INFO
	.align		4
.L_9:
        /*0008*/ 	.byte	0x04, 0x17
        /*000a*/ 	.short	(.L_11 - .L_10)
.L_10:
        /*000c*/ 	.word	0x00000000
        /*0010*/ 	.short	0x0016
        /*0012*/ 	.short	0x00b0
        /*0014*/ 	.byte	0x00, 0xf5, 0x21, 0x00


	//----- nvinfo : EIATTR_KPARAM_INFO
	.align		4
.L_11:
        /*0018*/ 	.byte	0x04, 0x17
        /*001a*/ 	.short	(.L_13 - .L_12)
.L_12:
        /*001c*/ 	.word	0x00000000
        /*0020*/ 	.short	0x0015
        /*0022*/ 	.short	0x00a8
        /*0024*/ 	.byte	0x00, 0xf5, 0x21, 0x00


	//----- nvinfo : EIATTR_KPARAM_INFO
	.align		4
.L_13:
        /*0028*/ 	.byte	0x04, 0x17
        /*002a*/ 	.short	(.L_15 - .L_14)
.L_14:
        /*002c*/ 	.word	0x00000000
        /*0030*/ 	.short	0x0014
        /*0032*/ 	.short	0x00a0
        /*0034*/ 	.byte	0x00, 0xf5, 0x21, 0x00


	//----- nvinfo : EIATTR_KPARAM_INFO
	.align		4
.L_15:
        /*0038*/ 	.byte	0x04, 0x17
        /*003a*/ 	.short	(.L_17 - .L_16)
.L_16:
        /*003c*/ 	.word	0x00000000
        /*0040*/ 	.short	0x0013
        /*0042*/ 	.short	0x0098
        /*0044*/ 	.byte	0x00, 0xf5, 0x21, 0x00


	//----- nvinfo : EIATTR_KPARAM_INFO
	.align		4
.L_17:
        /*0048*/ 	.byte	0x04, 0x17
        /*004a*/ 	.short	(.L_19 - .L_18)
.L_18:
        /*004c*/ 	.word	0x00000000
        /*0050*/ 	.short	0x0012
        /*0052*/ 	.short	0x0090
        /*0054*/ 	.byte	0x00, 0xf5, 0x21, 0x00


	//----- nvinfo : EIATTR_KPARAM_INFO
	.align		4
.L_19:
        /*0058*/ 	.byte	0x04, 0x17
        /*005a*/ 	.short	(.L_21 - .L_20)
.L_20:
        /*005c*/ 	.word	0x00000000
        /*0060*/ 	.short	0x0011
        /*0062*/ 	.short	0x0088
        /*0064*/ 	.byte	0x00, 0xf5, 0x21, 0x00


	//----- nvinfo : EIATTR_KPARAM_INFO
	.align		4
.L_21:
        /*0068*/ 	.byte	0x04, 0x17
        /*006a*/ 	.short	(.L_23 - .L_22)
.L_22:
        /*006c*/ 	.word	0x00000000
        /*0070*/ 	.short	0x0010
        /*0072*/ 	.short	0x0080
        /*0074*/ 	.byte	0x00, 0xf5, 0x21, 0x00


	//----- nvinfo : EIATTR_KPARAM_INFO
	.align		4
.L_23:
        /*0078*/ 	.byte	0x04, 0x17
        /*007a*/ 	.short	(.L_25 - .L_24)
.L_24:
        /*007c*/ 	.word	0x00000000
        /*0080*/ 	.short	0x000f
        /*0082*/ 	.short	0x0078
        /*0084*/ 	.byte	0x00, 0xf5, 0x21, 0x00


	//----- nvinfo : EIATTR_KPARAM_INFO
	.align		4
.L_25:
        /*0088*/ 	.byte	0x04, 0x17
        /*008a*/ 	.short	(.L_27 - .L_26)
.L_26:
        /*008c*/ 	.word	0x00000000
        /*0090*/ 	.short	0x000e
        /*0092*/ 	.short	0x0070
        /*0094*/ 	.byte	0x00, 0xf5, 0x21, 0x00


	//----- nvinfo : EIATTR_KPARAM_INFO
	.align		4
.L_27:
        /*0098*/ 	.byte	0x04, 0x17
        /*009a*/ 	.short	(.L_29 - .L_28)
.L_28:
        /*009c*/ 	.word	0x00000000
        /*00a0*/ 	.short	0x000d
        /*00a2*/ 	.short	0x0068
        /*00a4*/ 	.byte	0x00, 0xf5, 0x21, 0x00


	//----- nvinfo : EIATTR_KPARAM_INFO
	.align		4
.L_29:
        /*00a8*/ 	.byte	0x04, 0x17
        /*00aa*/ 	.short	(.L_31 - .L_30)
.L_30:
        /*00ac*/ 	.word	0x00000000
        /*00b0*/ 	.short	0x000c
        /*00b2*/ 	.short	0x0060
        /*00b4*/ 	.byte	0x00, 0xf5, 0x21, 0x00


	//----- nvinfo : EIATTR_KPARAM_INFO
	.align		4
.L_31:
        /*00b8*/ 	.byte	0x04, 0x17
        /*00ba*/ 	.short	(.L_33 - .L_32)
.L_32:
        /*00bc*/ 	.word	0x00000000
        /*00c0*/ 	.short	0x000b
        /*00c2*/ 	.short	0x0058
        /*00c4*/ 	.byte	0x00, 0xf5, 0x21, 0x00


	//----- nvinfo : EIATTR_KPARAM_INFO
	.align		4
.L_33:
        /*00c8*/ 	.byte	0x04, 0x17
        /*00ca*/ 	.short	(.L_35 - .L_34)
.L_34:
        /*00cc*/ 	.word	0x00000000
        /*00d0*/ 	.short	0x000a
        /*00d2*/ 	.short	0x0050
        /*00d4*/ 	.byte	0x00, 0xf5, 0x21, 0x00


	//----- nvinfo : EIATTR_KPARAM_INFO
	.align		4
.L_35:
        /*00d8*/ 	.byte	0x04, 0x17
        /*00da*/ 	.short	(.L_37 - .L_36)
.L_36:
        /*00dc*/ 	.word	0x00000000
        /*00e0*/ 	.short	0x0009
        /*00e2*/ 	.short	0x0048
        /*00e4*/ 	.byte	0x00, 0xf5, 0x21, 0x00


	//----- nvinfo : EIATTR_KPARAM_INFO
	.align		4
.L_37:
        /*00e8*/ 	.byte	0x04, 0x17
        /*00ea*/ 	.short	(.L_39 - .L_38)
.L_38:
        /*00ec*/ 	.word	0x00000000
        /*00f0*/ 	.short	0x0008
        /*00f2*/ 	.short	0x0040
        /*00f4*/ 	.byte	0x00, 0xf5, 0x21, 0x00


	//----- nvinfo : EIATTR_KPARAM_INFO
	.align		4
.L_39:
        /*00f8*/ 	.byte	0x04, 0x17
        /*00fa*/ 	.short	(.L_41 - .L_40)
.L_40:
        /*00fc*/ 	.word	0x00000000
        /*0100*/ 	.short	0x0007
        /*0102*/ 	.short	0x0038
        /*0104*/ 	.byte	0x00, 0xf5, 0x21, 0x00


	//----- nvinfo : EIATTR_KPARAM_INFO
	.align		4
.L_41:
        /*0108*/ 	.byte	0x04, 0x17
        /*010a*/ 	.short	(.L_43 - .L_42)
.L_42:
        /*010c*/ 	.word	0x00000000
        /*0110*/ 	.short	0x0006
        /*0112*/ 	.short	0x0030
        /*0114*/ 	.byte	0x00, 0xf5, 0x21, 0x00


	//----- nvinfo : EIATTR_KPARAM_INFO
	.align		4
.L_43:
        /*0118*/ 	.byte	0x04, 0x17
        /*011a*/ 	.short	(.L_45 - .L_44)
.L_44:
        /*011c*/ 	.word	0x00000000
        /*0120*/ 	.short	0x0005
        /*0122*/ 	.short	0x0028
        /*0124*/ 	.byte	0x00, 0xf5, 0x21, 0x00


	//----- nvinfo : EIATTR_KPARAM_INFO
	.align		4
.L_45:
        /*0128*/ 	.byte	0x04, 0x17
        /*012a*/ 	.short	(.L_47 - .L_46)
.L_46:
        /*012c*/ 	.word	0x00000000
        /*0130*/ 	.short	0x0004
        /*0132*/ 	.short	0x0020
        /*0134*/ 	.byte	0x00, 0xf5, 0x21, 0x00


	//----- nvinfo : EIATTR_KPARAM_INFO
	.align		4
.L_47:
        /*0138*/ 	.byte	0x04, 0x17
        /*013a*/ 	.short	(.L_49 - .L_48)
.L_48:
        /*013c*/ 	.word	0x00000000
        /*0140*/ 	.short	0x0003
        /*0142*/ 	.short	0x0018
        /*0144*/ 	.byte	0x00, 0xf5, 0x21, 0x00


	//----- nvinfo : EIATTR_KPARAM_INFO
	.align		4
.L_49:
        /*0148*/ 	.byte	0x04, 0x17
        /*014a*/ 	.short	(.L_51 - .L_50)
.L_50:
        /*014c*/ 	.word	0x00000000
        /*0150*/ 	.short	0x0002
        /*0152*/ 	.short	0x0010
        /*0154*/ 	.byte	0x00, 0xf5, 0x21, 0x00


	//----- nvinfo : EIATTR_KPARAM_INFO
	.align		4
.L_51:
        /*0158*/ 	.byte	0x04, 0x17
        /*015a*/ 	.short	(.L_53 - .L_52)
.L_52:
        /*015c*/ 	.word	0x00000000
        /*0160*/ 	.short	0x0001
        /*0162*/ 	.short	0x0008
        /*0164*/ 	.byte	0x00, 0xf5, 0x21, 0x00


	//----- nvinfo : EIATTR_KPARAM_INFO
	.align		4
.L_53:
        /*0168*/ 	.byte	0x04, 0x17
        /*016a*/ 	.short	(.L_55 - .L_54)
.L_54:
        /*016c*/ 	.word	0x00000000
        /*0170*/ 	.short	0x0000
        /*0172*/ 	.short	0x0000
        /*0174*/ 	.byte	0x00, 0xf5, 0x21, 0x00


	//----- nvinfo : EIATTR_SPARSE_MMA_MASK
	.align		4
.L_55:
        /*0178*/ 	.byte	0x03, 0x50
        /*017a*/ 	.short	0x0000


	//----- nvinfo : EIATTR_MAXREG_COUNT
	.align		4
        /*017c*/ 	.byte	0x03, 0x1b
        /*017e*/ 	.short	0x00ff


	//----- nvinfo : EIATTR_NUM_BARRIERS
	.align		4
        /*0180*/ 	.byte	0x02, 0x4c
        /*0182*/ 	.byte	0x01
	.zero		1


	//----- nvinfo : EIATTR_MERCURY_ISA_VERSION
	.align		4
        /*0184*/ 	.byte	0x03, 0x5f
        /*0186*/ 	.short	0x0101


	//----- nvinfo : EIATTR_VRC_CTA_INIT_COUNT
	.align		4
        /*0188*/ 	.byte	0x02, 0x4a
	.zero		1
	.zero		1


	//----- nvinfo : EIATTR_EXIT_INSTR_OFFSETS
	.align		4
        /*018c*/ 	.byte	0x04, 0x1c
        /*018e*/ 	.short	(.L_57 - .L_56)


	//   ....[0]....
.L_56:
        /*0190*/ 	.word	0x00001b50


	//----- nvinfo : EIATTR_CRS_STACK_SIZE
	.align		4
.L_57:
        /*0194*/ 	.byte	0x04, 0x1e
        /*0196*/ 	.short	(.L_59 - .L_58)
.L_58:
        /*0198*/ 	.word	0x00000000


	//----- nvinfo : EIATTR_CBANK_PARAM_SIZE
	.align		4
.L_59:
        /*019c*/ 	.byte	0x03, 0x19
        /*019e*/ 	.short	0x00b8


	//----- nvinfo : EIATTR_PARAM_CBANK
	.align		4
        /*01a0*/ 	.byte	0x04, 0x0a
        /*01a2*/ 	.short	(.L_61 - .L_60)
	.align		4
.L_60:
        /*01a4*/ 	.word	index@(.nv.constant0._Z25ForwardAndBackPropagationPfS_S_S_S_P7MAXPoolS_S_S_S_S_S_S_S_S_S_S_S_S_S_S_S_S_)
        /*01a8*/ 	.short	0x0380
        /*01aa*/ 	.short	0x00b8


	//----- nvinfo : EIATTR_SW_WAR
	.align		4
.L_61:
        /*01ac*/ 	.byte	0x04, 0x36
        /*01ae*/ 	.short	(.L_63 - .L_62)
.L_62:
        /*01b0*/ 	.word	0x00000008
.L_63:


//--------------------- .nv.callgraph             --------------------------
	.section	.nv.callgraph,"",@"SHT_CUDA_CALLGRAPH"
	.align	4
	.sectionentsize	8
	.align		4
        /*0000*/ 	.word	0x00000000
	.align		4
        /*0004*/ 	.word	0xffffffff
	.align		4
        /*0008*/ 	.word	0x00000000
	.align		4
        /*000c*/ 	.word	0xfffffffe
	.align		4
        /*0010*/ 	.word	0x00000000
	.align		4
        /*0014*/ 	.word	0xfffffffd
	.align		4
        /*0018*/ 	.word	0x00000000
	.align		4
        /*001c*/ 	.word	0xfffffffc


//--------------------- .text._Z25ForwardAndBackPropagationPfS_S_S_S_P7MAXPoolS_S_S_S_S_S_S_S_S_S_S_S_S_S_S_S_S_ --------------------------
	.section	.text._Z25ForwardAndBackPropagationPfS_S_S_S_P7MAXPoolS_S_S_S_S_S_S_S_S_S_S_S_S_S_S_S_S_,"ax",@progbits
	.align	128
        .global         _Z25ForwardAndBackPropagationPfS_S_S_S_P7MAXPoolS_S_S_S_S_S_S_S_S_S_S_S_S_S_S_S_S_
        .type           _Z25ForwardAndBackPropagationPfS_S_S_S_P7MAXPoolS_S_S_S_S_S_S_S_S_S_S_S_S_S_S_S_S_,@function
        .size           _Z25ForwardAndBackPropagationPfS_S_S_S_P7MAXPoolS_S_S_S_S_S_S_S_S_S_S_S_S_S_S_S_S_,(.L_x_18 - _Z25ForwardAndBackPropagationPfS_S_S_S_P7MAXPoolS_S_S_S_S_S_S_S_S_S_S_S_S_S_S_S_S_)
        .other          _Z25ForwardAndBackPropagationPfS_S_S_S_P7MAXPoolS_S_S_S_S_S_S_S_S_S_S_S_S_S_S_S_S_,@"STO_CUDA_ENTRY STV_DEFAULT"
_Z25ForwardAndBackPropagationPfS_S_S_S_P7MAXPoolS_S_S_S_S_S_S_S_S_S_S_S_S_S_S_S_S_:
.text._Z25ForwardAndBackPropagationPfS_S_S_S_P7MAXPoolS_S_S_S_S_S_S_S_S_S_S_S_S_S_S_S_S_:
[----:B------:R-:W-:Y:S01]  /*0000*/  LDC R1, c[0x0][0x37c] ;  /* 0x0000df00ff017b82 */ /* 0x000fe20000000800 */
[----:B------:R-:W0:Y:S07]  /*0010*/  S2R R0, SR_TID.Y ;  /* 0x0000000000007919 */ /* 0x000e2e0000002200 */
[----:B------:R-:W0:Y:S01]  /*0020*/  S2UR UR4, SR_CTAID.Y ;  /* 0x00000000000479c3 */ /* 0x000e220000002600 */
[----:B------:R-:W1:Y:S01]  /*0030*/  LDCU.64 UR6, c[0x0][0x358] ;  /* 0x00006b00ff0677ac */ /* 0x000e620008000a00 */
[----:B------:R-:W-:Y:S01]  /*0040*/  BSSY.RECONVERGENT B0, `(.L_x_0) ;  /* 0x0000015000007945 */ /* 0x000fe20003800200 */
[----:B------:R-:W2:Y:S05]  /*0050*/  S2R R3, SR_TID.X ;  /* 0x0000000000037919 */ /* 0x000eaa0000002100 */
[----:B------:R-:W0:Y:S08]  /*0060*/  LDC R7, c[0x0][0x364] ;  /* 0x0000d900ff077b82 */ /* 0x000e300000000800 */
[----:B------:R-:W2:Y:S08]  /*0070*/  S2UR UR5, SR_CTAID.X ;  /* 0x00000000000579c3 */ /* 0x000eb00000002500 */
[----:B------:R-:W2:Y:S01]  /*0080*/  LDC R10, c[0x0][0x360] ;  /* 0x0000d800ff0a7b82 */ /* 0x000ea20000000800 */
[----:B0-----:R-:W-:-:S05]  /*0090*/  IMAD R7, R7, UR4, R0 ;  /* 0x0000000407077c24 */ /* 0x001fca000f8e0200 */
[----:B------:R-:W-:Y:S01]  /*00a0*/  ISETP.GE.U32.AND P0, PT, R7, 0x1c, PT ;  /* 0x0000001c0700780c */ /* 0x000fe20003f06070 */
[----:B--2---:R-:W-:-:S05]  /*00b0*/  IMAD R10, R10, UR5, R3 ;  /* 0x000000050a0a7c24 */ /* 0x004fca000f8e0203 */
[----:B------:R-:W-:-:S13]  /*00c0*/  ISETP.LT.AND P0, PT, R10, 0x1c, !P0 ;  /* 0x0000001c0a00780c */ /* 0x000fda0004701270 */
[----:B-1----:R-:W-:Y:S05]  /*00d0*/  @!P0 BRA `(.L_x_1) ;  /* 0x00000000002c8947 */ /* 0x002fea0003800000 */
[----:B------:R-:W0:Y:S01]  /*00e0*/  LDC.64 R2, c[0x0][0x380] ;  /* 0x0000e000ff027b82 */ /* 0x000e220000000a00 */
[----:B------:R-:W-:Y:S01]  /*00f0*/  IMAD R5, R7, 0x1c, R10 ;  /* 0x0000001c07057824 */ /* 0x000fe200078e020a */
[----:B------:R-:W1:Y:S03]  /*0100*/  LDCU.64 UR4, c[0x0][0x388] ;  /* 0x00007100ff0477ac */ /* 0x000e660008000a00 */
[----:B0-----:R-:W-:-:S06]  /*0110*/  IMAD.WIDE R2, R5, 0x4, R2 ;  /* 0x0000000405027825 */ /* 0x001fcc00078e0202 */
[----:B------:R-:W2:Y:S01]  /*0120*/  LDG.E R3, desc[UR6][R2.64] ;  /* 0x0000000602037981 */ /* 0x000ea2000c1e1900 */
[----:B------:R-:W-:-:S04]  /*0130*/  LEA R5, R7, 0x40, 0x5 ;  /* 0x0000004007057811 */ /* 0x000fc800078e28ff */
[----:B------:R-:W-:-:S04]  /*0140*/  IADD3 R5, P1, PT, R10, R5, RZ ;  /* 0x000000050a057210 */ /* 0x000fc80007f3e0ff */
[----:B------:R-:W-:Y:S02]  /*0150*/  LEA.HI.X.SX32 R0, R10, RZ, 0x1, P1 ;  /* 0x000000ff0a007211 */ /* 0x000fe400008f0eff */
[----:B-1----:R-:W-:-:S04]  /*0160*/  LEA R4, P1, R5, UR4, 0x2 ;  /* 0x0000000405047c11 */ /* 0x002fc8000f8210ff */
[----:B------:R-:W-:-:S05]  /*0170*/  LEA.HI.X R5, R5, UR5, R0, 0x2, P1 ;  /* 0x0000000505057c11 */ /* 0x000fca00088f1400 */
[----:B--2---:R0:W-:Y:S04]  /*0180*/  STG.E desc[UR6][R4.64+0x8], R3 ;  /* 0x0000080304007986 */ /* 0x0041e8000c101906 */
.L_x_1:
[----:B------:R-:W-:Y:S05]  /*0190*/  BSYNC.RECONVERGENT B0 ;  /* 0x0000000000007941 */ /* 0x000fea0003800200 */
.L_x_0:
[----:B------:R-:W-:Y:S06]  /*01a0*/  BAR.SYNC.DEFER_BLOCKING 0x0 ;  /* 0x0000000000007b1d */ /* 0x000fec0000010000 */
[----:B------:R-:W-:Y:S04]  /*01b0*/  BSSY.RECONVERGENT B0, `(.L_x_2) ;  /* 0x0000074000007945 */ /* 0x000fe80003800200 */
[----:B------:R-:W-:Y:S05]  /*01c0*/  @!P0 BRA `(.L_x_3) ;  /* 0x0000000400c88947 */ /* 0x000fea0003800000 */
[----:B0-----:R-:W0:Y:S01]  /*01d0*/  LDC.64 R4, c[0x0][0x388] ;  /* 0x0000e200ff047b82 */ /* 0x001e220000000a00 */
[----:B------:R-:W-:-:S07]  /*01e0*/  LEA R6, R7, R10, 0x5 ;  /* 0x0000000a07067211 */ /* 0x000fce00078e28ff */
[----:B------:R-:W1:Y:S01]  /*01f0*/  LDC.64 R2, c[0x0][0x390] ;  /* 0x0000e400ff027b82 */ /* 0x000e620000000a00 */
[----:B0-----:R-:W-:-:S05]  /*0200*/  IMAD.WIDE R4, R6, 0x4, R4 ;  /* 0x0000000406047825 */ /* 0x001fca00078e0204 */
[----:B------:R-:W2:Y:S04]  /*0210*/  LDG.E R0, desc[UR6][R4.64] ;  /* 0x0000000604007981 */ /* 0x000ea8000c1e1900 */
[----:B-1----:R-:W2:Y:S04]  /*0220*/  LDG.E R15, desc[UR6][R2.64] ;  /* 0x00000006020f7981 */ /* 0x002ea8000c1e1900 */
[----:B------:R-:W3:Y:S04]  /*0230*/  LDG.E R16, desc[UR6][R2.64+0x4] ;  /* 0x0000040602107981 */ /* 0x000ee8000c1e1900 */
[----:B------:R-:W3:Y:S04]  /*0240*/  LDG.E R17, desc[UR6][R4.64+0x4] ;  /* 0x0000040604117981 */ /* 0x000ee8000c1e1900 */
[----:B------:R-:W4:Y:S04]  /*0250*/  LDG.E R26, desc[UR6][R2.64+0x8] ;  /* 0x00000806021a7981 */ /* 0x000f28000c1e1900 */
[----:B------:R-:W4:Y:S04]  /*0260*/  LDG.E R27, desc[UR6][R4.64+0x8] ;  /* 0x00000806041b7981 */ /* 0x000f28000c1e1900 */
[----:B------:R-:W5:Y:S04]  /*0270*/  LDG.E R13, desc[UR6][R2.64+0xc] ;  /* 0x00000c06020d7981 */ /* 0x000f68000c1e1900 */
        /* <DEDUP_REMOVED lines=12> */
[----:B------:R-:W5:Y:S01]  /*0340*/  LDG.E R23, desc[UR6][R4.64+0x90] ;  /* 0x0000900604177981 */ /* 0x000f62000c1e1900 */
[----:B--2---:R-:W-:-:S03]  /*0350*/  FFMA R0, R0, R15, RZ ;  /* 0x0000000f00007223 */ /* 0x004fc600000000ff */
[----:B------:R-:W2:Y:S01]  /*0360*/  LDG.E R15, desc[UR6][R2.64+0x2c] ;  /* 0x00002c06020f7981 */ /* 0x000ea2000c1e1900 */
[----:B---3--:R-:W-:-:S03]  /*0370*/  FFMA R0, R17, R16, R0 ;  /* 0x0000001011007223 */ /* 0x008fc60000000000 */
[----:B------:R-:W3:Y:S04]  /*0380*/  LDG.E R17, desc[UR6][R2.64+0x28] ;  /* 0x0000280602117981 */ /* 0x000ee8000c1e1900 */
[----:B------:R-:W3:Y:S01]  /*0390*/  LDG.E R16, desc[UR6][R4.64+0x100] ;  /* 0x0001000604107981 */ /* 0x000ee2000c1e1900 */
[----:B----4-:R-:W-:-:S03]  /*03a0*/  FFMA R27, R27, R26, R0 ;  /* 0x0000001a1b1b7223 */ /* 0x010fc60000000000 */
[----:B------:R-:W4:Y:S01]  /*03b0*/  LDG.E R0, desc[UR6][R4.64+0x110] ;  /* 0x0001100604007981 */ /* 0x000f22000c1e1900 */
[----:B-----5:R-:W-:-:S03]  /*03c0*/  FFMA R13, R14, R13, R27 ;  /* 0x0000000d0e0d7223 */ /* 0x020fc6000000001b */
[----:B------:R-:W2:Y:S04]  /*03d0*/  LDG.E R14, desc[UR6][R4.64+0x104] ;  /* 0x00010406040e7981 */ /* 0x000ea8000c1e1900 */
[----:B------:R-:W5:Y:S01]  /*03e0*/  LDG.E R27, desc[UR6][R2.64+0x60] ;  /* 0x00006006021b7981 */ /* 0x000f62000c1e1900 */
[----:B------:R-:W-:-:S03]  /*03f0*/  FFMA R11, R12, R11, R13 ;  /* 0x0000000b0c0b7223 */ /* 0x000fc6000000000d */
[----:B------:R-:W4:Y:S04]  /*0400*/  LDG.E R13, desc[UR6][R2.64+0x30] ;  /* 0x00003006020d7981 */ /* 0x000f28000c1e1900 */
[----:B------:R-:W4:Y:S01]  /*0410*/  LDG.E R12, desc[UR6][R4.64+0x108] ;  /* 0x00010806040c7981 */ /* 0x000f22000c1e1900 */
[----:B------:R-:W-:-:S03]  /*0420*/  FFMA R26, R8, R9, R11 ;  /* 0x00000009081a7223 */ /* 0x000fc6000000000b */
[----:B------:R-:W5:Y:S04]  /*0430*/  LDG.E R11, desc[UR6][R2.64+0x34] ;  /* 0x00003406020b7981 */ /* 0x000f68000c1e1900 */
[----:B------:R-:W5:Y:S04]  /*0440*/  LDG.E R8, desc[UR6][R4.64+0x10c] ;  /* 0x00010c0604087981 */ /* 0x000f68000c1e1900 */
[----:B------:R-:W5:Y:S01]  /*0450*/  LDG.E R9, desc[UR6][R2.64+0x38] ;  /* 0x0000380602097981 */ /* 0x000f62000c1e1900 */
[----:B------:R-:W-:-:S03]  /*0460*/  FFMA R18, R19, R18, R26 ;  /* 0x0000001213127223 */ /* 0x000fc6000000001a */
[----:B------:R-:W5:Y:S01]  /*0470*/  LDG.E R19, desc[UR6][R4.64+0x180] ;  /* 0x0001800604137981 */ /* 0x000f62000c1e1900 */
[----:B------:R-:W-:-:S03]  /*0480*/  FFMA R24, R25, R24, R18 ;  /* 0x0000001819187223 */ /* 0x000fc60000000012 */
[----:B------:R-:W5:Y:S04]  /*0490*/  LDG.E R18, desc[UR6][R2.64+0x3c] ;  /* 0x00003c0602127981 */ /* 0x000f68000c1e1900 */
[----:B------:R-:W5:Y:S01]  /*04a0*/  LDG.E R26, desc[UR6][R4.64+0x210] ;  /* 0x00021006041a7981 */ /* 0x000f62000c1e1900 */
[----:B------:R-:W-:-:S03]  /*04b0*/  FFMA R24, R21, R20, R24 ;  /* 0x0000001415187223 */ /* 0x000fc60000000018 */
[----:B------:R-:W5:Y:S04]  /*04c0*/  LDG.E R21, desc[UR6][R2.64+0x40] ;  /* 0x0000400602157981 */ /* 0x000f68000c1e1900 */
[----:B------:R-:W5:Y:S01]  /*04d0*/  LDG.E R20, desc[UR6][R4.64+0x184] ;  /* 0x0001840604147981 */ /* 0x000f62000c1e1900 */
[----:B------:R-:W-:-:S03]  /*04e0*/  FFMA R25, R23, R22, R24 ;  /* 0x0000001617197223 */ /* 0x000fc60000000018 */
[----:B------:R-:W5:Y:S04]  /*04f0*/  LDG.E R23, desc[UR6][R2.64+0x44] ;  /* 0x0000440602177981 */ /* 0x000f68000c1e1900 */
[----:B------:R-:W5:Y:S04]  /*0500*/  LDG.E R22, desc[UR6][R4.64+0x188] ;  /* 0x0001880604167981 */ /* 0x000f68000c1e1900 */
[----:B------:R-:W5:Y:S01]  /*0510*/  LDG.E R24, desc[UR6][R4.64+0x208] ;  /* 0x0002080604187981 */ /* 0x000f62000c1e1900 */
[----:B---3--:R-:W-:-:S03]  /*0520*/  FFMA R25, R16, R17, R25 ;  /* 0x0000001110197223 */ /* 0x008fc60000000019 */
[----:B------:R-:W3:Y:S04]  /*0530*/  LDG.E R17, desc[UR6][R2.64+0x48] ;  /* 0x0000480602117981 */ /* 0x000ee8000c1e1900 */
[----:B------:R-:W3:Y:S01]  /*0540*/  LDG.E R16, desc[UR6][R4.64+0x18c] ;  /* 0x00018c0604107981 */ /* 0x000ee2000c1e1900 */
[----:B--2---:R-:W-:-:S03]  /*0550*/  FFMA R25, R14, R15, R25 ;  /* 0x0000000f0e197223 */ /* 0x004fc60000000019 */
[----:B------:R-:W2:Y:S04]  /*0560*/  LDG.E R15, desc[UR6][R2.64+0x4c] ;  /* 0x00004c06020f7981 */ /* 0x000ea8000c1e1900 */
[----:B------:R-:W2:Y:S01]  /*0570*/  LDG.E R14, desc[UR6][R4.64+0x190] ;  /* 0x00019006040e7981 */ /* 0x000ea2000c1e1900 */
[----:B----4-:R-:W-:-:S03]  /*0580*/  FFMA R25, R12, R13, R25 ;  /* 0x0000000d0c197223 */ /* 0x010fc60000000019 */
[----:B------:R-:W4:Y:S04]  /*0590*/  LDG.E R13, desc[UR6][R2.64+0x50] ;  /* 0x00005006020d7981 */ /* 0x000f28000c1e1900 */
[----:B------:R-:W4:Y:S01]  /*05a0*/  LDG.E R12, desc[UR6][R4.64+0x200] ;  /* 0x00020006040c7981 */ /* 0x000f22000c1e1900 */
[----:B-----5:R-:W-:-:S03]  /*05b0*/  FFMA R25, R8, R11, R25 ;  /* 0x0000000b08197223 */ /* 0x020fc60000000019 */
[----:B------:R-:W5:Y:S04]  /*05c0*/  LDG.E R8, desc[UR6][R2.64+0x54] ;  /* 0x0000540602087981 */ /* 0x000f68000c1e1900 */
[----:B------:R-:W5:Y:S01]  /*05d0*/  LDG.E R11, desc[UR6][R4.64+0x204] ;  /* 0x00020406040b7981 */ /* 0x000f62000c1e1900 */
[----:B------:R-:W-:-:S03]  /*05e0*/  FFMA R28, R0, R9, R25 ;  /* 0x00000009001c7223 */ /* 0x000fc60000000019 */
[----:B------:R-:W5:Y:S04]  /*05f0*/  LDG.E R25, desc[UR6][R2.64+0x58] ;  /* 0x0000580602197981 */ /* 0x000f68000c1e1900 */
[----:B------:R-:W5:Y:S04]  /*0600*/  LDG.E R9, desc[UR6][R2.64+0x5c] ;  /* 0x00005c0602097981 */ /* 0x000f68000c1e1900 */
[----:B------:R0:W5:Y:S01]  /*0610*/  LDG.E R0, desc[UR6][R4.64+0x20c] ;  /* 0x00020c0604007981 */ /* 0x000162000c1e1900 */
[----:B------:R-:W-:-:S04]  /*0620*/  FFMA R19, R19, R18, R28 ;  /* 0x0000001213137223 */ /* 0x000fc8000000001c */
[----:B------:R-:W-:-:S04]  /*0630*/  FFMA R19, R20, R21, R19 ;  /* 0x0000001514137223 */ /* 0x000fc80000000013 */
[----:B------:R-:W-:Y:S01]  /*0640*/  FFMA R19, R22, R23, R19 ;  /* 0x0000001716137223 */ /* 0x000fe20000000013 */
[----:B0-----:R-:W-:Y:S01]  /*0650*/  HFMA2 R5, -RZ, RZ, 0.96630859375, -0.0022525787353515625 ;  /* 0x3bbb989dff057431 */ /* 0x001fe200000001ff */
[----:B------:R-:W-:Y:S01]  /*0660*/  MOV R3, 0x437c0000 ;  /* 0x437c000000037802 */ /* 0x000fe20000000f00 */
[----:B------:R-:W-:Y:S01]  /*0670*/  IMAD R6, R7, -0x4, R6 ;  /* 0xfffffffc07067824 */ /* 0x000fe200078e0206 */
[----:B------:R-:W-:Y:S01]  /*0680*/  BSSY.RECONVERGENT B1, `(.L_x_4) ;  /* 0x0000022000017945 */ /* 0x000fe20003800200 */
[----:B---3--:R-:W-:-:S04]  /*0690*/  FFMA R17, R16, R17, R19 ;  /* 0x0000001110117223 */ /* 0x008fc80000000013 */
[----:B--2---:R-:W-:-:S04]  /*06a0*/  FFMA R15, R14, R15, R17 ;  /* 0x0000000f0e0f7223 */ /* 0x004fc80000000011 */
[----:B----4-:R-:W-:Y:S02]  /*06b0*/  FFMA R12, R12, R13, R15 ;  /* 0x0000000d0c0c7223 */ /* 0x010fe4000000000f */
[----:B------:R-:W0:Y:S02]  /*06c0*/  LDC.64 R14, c[0x0][0x398] ;  /* 0x0000e600ff0e7b82 */ /* 0x000e240000000a00 */
[----:B-----5:R-:W-:-:S04]  /*06d0*/  FFMA R11, R11, R8, R12 ;  /* 0x000000080b0b7223 */ /* 0x020fc8000000000c */
[----:B------:R-:W-:-:S04]  /*06e0*/  FFMA R11, R24, R25, R11 ;  /* 0x00000019180b7223 */ /* 0x000fc8000000000b */
[----:B------:R-:W-:-:S04]  /*06f0*/  FFMA R9, R0, R9, R11 ;  /* 0x0000000900097223 */ /* 0x000fc8000000000b */
[----:B------:R-:W-:-:S04]  /*0700*/  FFMA R26, R26, R27, R9 ;  /* 0x0000001b1a1a7223 */ /* 0x000fc80000000009 */
[----:B------:R-:W-:-:S04]  /*0710*/  FFMA.SAT R0, R26, -R5, 0.5 ;  /* 0x3f0000001a007423 */ /* 0x000fc80000002805 */
[----:B------:R-:W-:-:S04]  /*0720*/  FFMA.RM R0, R0, R3, 12582913 ;  /* 0x4b40000100007423 */ /* 0x000fc80000004003 */
[----:B------:R-:W-:-:S04]  /*0730*/  FADD R3, R0, -12583039 ;  /* 0xcb40007f00037421 */ /* 0x000fc80000000000 */
[----:B------:R-:W-:-:S04]  /*0740*/  FFMA R3, R26, -1.4426950216293334961, -R3 ;  /* 0xbfb8aa3b1a037823 */ /* 0x000fc80000000803 */
[----:B------:R-:W-:-:S06]  /*0750*/  FFMA R11, R26, -1.925963033500011079e-08, R3 ;  /* 0xb2a570601a0b7823 */ /* 0x000fcc0000000003 */
[----:B------:R-:W1:Y:S01]  /*0760*/  MUFU.EX2 R11, R11 ;  /* 0x0000000b000b7308 */ /* 0x000e620000000800 */
[----:B------:R-:W-:-:S05]  /*0770*/  SHF.L.U32 R0, R0, 0x17, RZ ;  /* 0x0000001700007819 */ /* 0x000fca00000006ff */
[----:B-1----:R-:W-:-:S04]  /*0780*/  FMUL R0, R0, R11 ;  /* 0x0000000b00007220 */ /* 0x002fc80000400000 */
[----:B------:R-:W1:Y:S02]  /*0790*/  F2F.F64.F32 R2, R0 ;  /* 0x0000000000027310 */ /* 0x000e640000201800 */
[----:B-1----:R-:W-:-:S06]  /*07a0*/  DADD R2, R2, 1 ;  /* 0x3ff0000002027429 */ /* 0x002fcc0000000000 */
[----:B------:R-:W1:Y:S04]  /*07b0*/  MUFU.RCP64H R9, R3 ;  /* 0x0000000300097308 */ /* 0x000e680000001800 */
[----:B------:R-:W-:-:S06]  /*07c0*/  IADD3 R8, PT, PT, R3, 0x300402, RZ ;  /* 0x0030040203087810 */ /* 0x000fcc0007ffe0ff */
[----:B-1----:R-:W-:-:S08]  /*07d0*/  DFMA R4, -R2, R8, 1 ;  /* 0x3ff000000204742b */ /* 0x002fd00000000108 */
[----:B------:R-:W-:Y:S01]  /*07e0*/  DFMA R12, R4, R4, R4 ;  /* 0x00000004040c722b */ /* 0x000fe20000000004 */
[----:B0-----:R-:W-:-:S05]  /*07f0*/  IMAD.WIDE R4, R6, 0x4, R14 ;  /* 0x0000000406047825 */ /* 0x001fca00078e020e */
[----:B------:R0:W-:Y:S02]  /*0800*/  STG.E desc[UR6][R4.64], R26 ;  /* 0x0000001a04007986 */ /* 0x0001e4000c101906 */
[----:B------:R-:W-:Y:S01]  /*0810*/  DFMA R12, R8, R12, R8 ;  /* 0x0000000c080c722b */ /* 0x000fe20000000008 */
[----:B------:R-:W-:-:S07]  /*0820*/  FSETP.GEU.AND P0, PT, |R8|, 5.8789094863358348022e-39, PT ;  /* 0x004004020800780b */ /* 0x000fce0003f0e200 */
[----:B------:R-:W-:-:S08]  /*0830*/  DFMA R14, -R2, R12, 1 ;  /* 0x3ff00000020e742b */ /* 0x000fd0000000010c */
[----:B------:R-:W-:Y:S01]  /*0840*/  DFMA R12, R12, R14, R12 ;  /* 0x0000000e0c0c722b */ /* 0x000fe2000000000c */
[----:B0-----:R-:W-:Y:S10]  /*0850*/  @P0 BRA `(.L_x_5) ;  /* 0x0000000000100947 */ /* 0x001ff40003800000 */
[----:B------:R-:W-:-:S04]  /*0860*/  LOP3.LUT R0, R3, 0x7fffffff, RZ, 0xc0, !PT ;  /* 0x7fffffff03007812 */ /* 0x000fc800078ec0ff */
[----:B------:R-:W-:Y:S02]  /*0870*/  IADD3 R8, PT, PT, R0, -0x100000, RZ ;  /* 0xfff0000000087810 */ /* 0x000fe40007ffe0ff */
[----:B------:R-:W-:-:S07]  /*0880*/  MOV R0, 0x8a0 ;  /* 0x000008a000007802 */ /* 0x000fce0000000f00 */
[----:B------:R-:W-:Y:S05]  /*0890*/  CALL.REL.NOINC `($__internal_0_$__cuda_sm20_dblrcp_rn_slowpath_v3) ;  /* 0x0000001000b07944 */ /* 0x000fea0003c00000 */
.L_x_5:
[----:B------:R-:W-:Y:S05]  /*08a0*/  BSYNC.RECONVERGENT B1 ;  /* 0x0000000000017941 */ /* 0x000fea0003800200 */
.L_x_4:
[----:B------:R-:W0:Y:S01]  /*08b0*/  LDC.64 R2, c[0x0][0x3a0] ;  /* 0x0000e800ff027b82 */ /* 0x000e220000000a00 */
[----:B------:R-:W1:Y:S01]  /*08c0*/  F2F.F32.F64 R13, R12 ;  /* 0x0000000c000d7310 */ /* 0x000e620000301000 */
[----:B0-----:R-:W-:-:S05]  /*08d0*/  IMAD.WIDE R2, R6, 0x4, R2 ;  /* 0x0000000406027825 */ /* 0x001fca00078e0202 */
[----:B-1----:R1:W-:Y:S02]  /*08e0*/  STG.E desc[UR6][R2.64], R13 ;  /* 0x0000000d02007986 */ /* 0x0023e4000c101906 */
.L_x_3:
[----:B------:R-:W-:Y:S05]  /*08f0*/  BSYNC.RECONVERGENT B0 ;  /* 0x0000000000007941 */ /* 0x000fea0003800200 */
.L_x_2:
[----:B------:R-:W-:Y:S01]  /*0900*/  BAR.SYNC.DEFER_BLOCKING 0x0 ;  /* 0x0000000000007b1d */ /* 0x000fe20000010000 */
[----:B------:R-:W-:-:S04]  /*0910*/  ISETP.GT.U32.AND P0, PT, R7, 0xd, PT ;  /* 0x0000000d0700780c */ /* 0x000fc80003f04070 */
[----:B------:R-:W-:Y:S01]  /*0920*/  ISETP.GT.OR P0, PT, R10, 0xd, P0 ;  /* 0x0000000d0a00780c */ /* 0x000fe20000704670 */
[----:B------:R-:W-:-:S12]  /*0930*/  BSSY.RECONVERGENT B0, `(.L_x_6) ;  /* 0x000002b000007945 */ /* 0x000fd80003800200 */
[----:B------:R-:W-:Y:S05]  /*0940*/  @P0 BRA `(.L_x_7) ;  /* 0x0000000000a40947 */ /* 0x000fea0003800000 */
[----:B01----:R-:W0:Y:S01]  /*0950*/  LDC.64 R2, c[0x0][0x3a8] ;  /* 0x0000ea00ff027b82 */ /* 0x003e220000000a00 */
[C-C-:B------:R-:W-:Y:S02]  /*0960*/  IMAD R9, R7.reuse, 0x1c, R10.reuse ;  /* 0x0000001c07097824 */ /* 0x140fe400078e020a */
[----:B------:R-:W-:-:S03]  /*0970*/  IMAD R11, R7, 0xe, R10 ;  /* 0x0000000e070b7824 */ /* 0x000fc600078e020a */
[----:B------:R-:W-:Y:S02]  /*0980*/  SHF.L.U32 R9, R9, 0x1, RZ ;  /* 0x0000000109097819 */ /* 0x000fe400000006ff */
[----:B------:R-:W1:Y:S01]  /*0990*/  LDC.64 R4, c[0x0][0x3a0] ;  /* 0x0000e800ff047b82 */ /* 0x000e620000000a00 */
[----:B0-----:R-:W-:-:S05]  /*09a0*/  IMAD.WIDE R2, R11, 0x14, R2 ;  /* 0x000000140b027825 */ /* 0x001fca00078e0202 */
[----:B------:R-:W-:Y:S01]  /*09b0*/  STG.E desc[UR6][R2.64], RZ ;  /* 0x000000ff02007986 */ /* 0x000fe2000c101906 */
[----:B-1----:R-:W-:-:S03]  /*09c0*/  IMAD.WIDE R4, R9, 0x4, R4 ;  /* 0x0000000409047825 */ /* 0x002fc600078e0204 */
[----:B------:R-:W-:Y:S04]  /*09d0*/  STG.E desc[UR6][R2.64+0xc], RZ ;  /* 0x00000cff02007986 */ /* 0x000fe8000c101906 */
[----:B------:R-:W-:Y:S04]  /*09e0*/  STG.E desc[UR6][R2.64+0x10], RZ ;  /* 0x000010ff02007986 */ /* 0x000fe8000c101906 */
[----:B------:R-:W2:Y:S02]  /*09f0*/  LDG.E R9, desc[UR6][R4.64] ;  /* 0x0000000604097981 */ /* 0x000ea4000c1e1900 */
[----:B--2---:R-:W-:-:S13]  /*0a00*/  FSETP.GT.AND P0, PT, R9, RZ, PT ;  /* 0x000000ff0900720b */ /* 0x004fda0003f04000 */
[----:B------:R0:W-:Y:S04]  /*0a10*/  @P0 STG.E desc[UR6][R2.64], R9 ;  /* 0x0000000902000986 */ /* 0x0001e8000c101906 */
[----:B------:R-:W-:Y:S04]  /*0a20*/  @P0 STG.E desc[UR6][R2.64+0xc], RZ ;  /* 0x00000cff02000986 */ /* 0x000fe8000c101906 */
[----:B------:R-:W-:Y:S04]  /*0a30*/  @P0 STG.E desc[UR6][R2.64+0x10], RZ ;  /* 0x000010ff02000986 */ /* 0x000fe8000c101906 */
[----:B------:R-:W2:Y:S01]  /*0a40*/  LDG.E R0, desc[UR6][R4.64+0x4] ;  /* 0x0000040604007981 */ /* 0x000ea2000c1e1900 */
[----:B------:R-:W-:-:S02]  /*0a50*/  MOV R13, RZ ;  /* 0x000000ff000d7202 */ /* 0x000fc40000000f00 */
[----:B------:R-:W-:Y:S02]  /*0a60*/  @P0 MOV R13, R9 ;  /* 0x00000009000d0202 */ /* 0x000fe40000000f00 */
[----:B0-----:R-:W0:Y:S02]  /*0a70*/  LDC.64 R8, c[0x0][0x3b0] ;  /* 0x0000ec00ff087b82 */ /* 0x001e240000000a00 */
[----:B--2---:R-:W-:-:S13]  /*0a80*/  FSETP.GT.AND P0, PT, R0, R13, PT ;  /* 0x0000000d0000720b */ /* 0x004fda0003f04000 */
[----:B------:R-:W-:Y:S01]  /*0a90*/  @P0 MOV R15, 0x3f800000 ;  /* 0x3f800000000f0802 */ /* 0x000fe20000000f00 */
[----:B------:R-:W-:Y:S04]  /*0aa0*/  @P0 STG.E desc[UR6][R2.64], R0 ;  /* 0x0000000002000986 */ /* 0x000fe8000c101906 */
[----:B------:R-:W-:Y:S04]  /*0ab0*/  @P0 STG.E desc[UR6][R2.64+0x10], RZ ;  /* 0x000010ff02000986 */ /* 0x000fe8000c101906 */
[----:B------:R1:W-:Y:S04]  /*0ac0*/  @P0 STG.E desc[UR6][R2.64+0xc], R15 ;  /* 0x00000c0f02000986 */ /* 0x0003e8000c101906 */
[----:B------:R-:W2:Y:S01]  /*0ad0*/  LDG.E R6, desc[UR6][R4.64+0x70] ;  /* 0x0000700604067981 */ /* 0x000ea2000c1e1900 */
[----:B------:R-:W-:-:S04]  /*0ae0*/  @P0 MOV R13, R0 ;  /* 0x00000000000d0202 */ /* 0x000fc80000000f00 */
[----:B--2---:R-:W-:-:S13]  /*0af0*/  FSETP.GT.AND P0, PT, R6, R13, PT ;  /* 0x0000000d0600720b */ /* 0x004fda0003f04000 */
[----:B------:R-:W-:Y:S01]  /*0b00*/  @P0 MOV R17, 0x3f800000 ;  /* 0x3f80000000110802 */ /* 0x000fe20000000f00 */
[----:B------:R2:W-:Y:S04]  /*0b10*/  @P0 STG.E desc[UR6][R2.64], R6 ;  /* 0x0000000602000986 */ /* 0x0005e8000c101906 */
[----:B------:R2:W-:Y:S04]  /*0b20*/  @P0 STG.E desc[UR6][R2.64+0xc], RZ ;  /* 0x00000cff02000986 */ /* 0x0005e8000c101906 */
[----:B------:R2:W-:Y:S04]  /*0b30*/  @P0 STG.E desc[UR6][R2.64+0x10], R17 ;  /* 0x0000101102000986 */ /* 0x0005e8000c101906 */
[----:B------:R-:W3:Y:S01]  /*0b40*/  LDG.E R12, desc[UR6][R4.64+0x74] ;  /* 0x00007406040c7981 */ /* 0x000ee2000c1e1900 */
[----:B------:R-:W-:Y:S01]  /*0b50*/  @P0 MOV R13, R6 ;  /* 0x00000006000d0202 */ /* 0x000fe20000000f00 */
[----:B0-----:R-:W-:-:S03]  /*0b60*/  IMAD.WIDE R8, R11, 0x4, R8 ;  /* 0x000000040b087825 */ /* 0x001fc600078e0208 */
[----:B---3--:R-:W-:-:S13]  /*0b70*/  FSETP.GT.AND P0, PT, R12, R13, PT ;  /* 0x0000000d0c00720b */ /* 0x008fda0003f04000 */
[----:B-1----:R-:W-:Y:S01]  /*0b80*/  @P0 MOV R15, 0x3f800000 ;  /* 0x3f800000000f0802 */ /* 0x002fe20000000f00 */
[----:B------:R2:W-:Y:S01]  /*0b90*/  @P0 STG.E desc[UR6][R2.64], R12 ;  /* 0x0000000c02000986 */ /* 0x0005e2000c101906 */
[----:B------:R-:W-:-:S03]  /*0ba0*/  @P0 MOV R13, R12 ;  /* 0x0000000c000d0202 */ /* 0x000fc60000000f00 */
[----:B------:R2:W-:Y:S04]  /*0bb0*/  @P0 STG.E desc[UR6][R2.64+0xc], R15 ;  /* 0x00000c0f02000986 */ /* 0x0005e8000c101906 */
[----:B------:R2:W-:Y:S04]  /*0bc0*/  @P0 STG.E desc[UR6][R2.64+0x10], R15 ;  /* 0x0000100f02000986 */ /* 0x0005e8000c101906 */
[----:B------:R2:W-:Y:S02]  /*0bd0*/  STG.E desc[UR6][R8.64], R13 ;  /* 0x0000000d08007986 */ /* 0x0005e4000c101906 */
.L_x_7:
[----:B------:R-:W-:Y:S05]  /*0be0*/  BSYNC.RECONVERGENT B0 ;  /* 0x0000000000007941 */ /* 0x000fea0003800200 */
.L_x_6:
[----:B------:R-:W-:Y:S01]  /*0bf0*/  BAR.SYNC.DEFER_BLOCKING 0x0 ;  /* 0x0000000000007b1d */ /* 0x000fe20000010000 */
[----:B------:R-:W-:-:S04]  /*0c00*/  ISETP.NE.AND P0, PT, R7, RZ, PT ;  /* 0x000000ff0700720c */ /* 0x000fc80003f05270 */
[----:B------:R-:W-:Y:S01]  /*0c10*/  ISETP.GT.OR P0, PT, R10, 0x9, P0 ;  /* 0x000000090a00780c */ /* 0x000fe20000704670 */
[----:B------:R-:W-:-:S12]  /*0c20*/  BSSY.RECONVERGENT B0, `(.L_x_8) ;  /* 0x00000f1000007945 */ /* 0x000fd80003800200 */
[----:B------:R-:W-:Y:S05]  /*0c30*/  @P0 BRA `(.L_x_9) ;  /* 0x0000000c00bc0947 */ /* 0x000fea0003800000 */
[----:B------:R-:W3:Y:S01]  /*0c40*/  LDCU.128 UR8, c[0x0][0x3b0] ;  /* 0x00007600ff0877ac */ /* 0x000ee20008000c00 */
[----:B--2---:R-:W2:Y:S01]  /*0c50*/  LDC.64 R6, c[0x0][0x3b0] ;  /* 0x0000ec00ff067b82 */ /* 0x004ea20000000a00 */
[----:B------:R-:W-:Y:S01]  /*0c60*/  IMAD R11, R10, 0xc4, RZ ;  /* 0x000000c40a0b7824 */ /* 0x000fe200078e02ff */
[----:B---3--:R-:W-:-:S04]  /*0c70*/  UIADD3 UR4, UP0, UPT, UR10, 0x8, URZ ;  /* 0x000000080a047890 */ /* 0x008fc8000ff1e0ff */
[----:B------:R-:W-:Y:S02]  /*0c80*/  UIADD3.X UR5, UPT, UPT, URZ, UR11, URZ, UP0, !UPT ;  /* 0x0000000bff057290 */ /* 0x000fe400087fe4ff */
[----:B-1----:R-:W-:Y:S01]  /*0c90*/  MOV R2, UR4 ;  /* 0x0000000400027c02 */ /* 0x002fe20008000f00 */
[----:B--2---:R-:W2:Y:S03]  /*0ca0*/  LDG.E R9, desc[UR6][R6.64] ;  /* 0x0000000606097981 */ /* 0x004ea6000c1e1900 */
[----:B0-----:R-:W-:Y:S01]  /*0cb0*/  MOV R3, UR5 ;  /* 0x0000000500037c02 */ /* 0x001fe20008000f00 */
[----:B------:R-:W3:Y:S02]  /*0cc0*/  LDG.E R8, desc[UR6][R6.64+0x4] ;  /* 0x0000040606087981 */ /* 0x000ee4000c1e1900 */
[----:B------:R-:W-:Y:S02]  /*0cd0*/  IMAD.WIDE R4, R11, 0x4, R2 ;  /* 0x000000040b047825 */ /* 0x000fe400078e0202 */
[----:B------:R-:W4:Y:S04]  /*0ce0*/  LDG.E R12, desc[UR6][R6.64+0x8] ;  /* 0x00000806060c7981 */ /* 0x000f28000c1e1900 */
[----:B------:R-:W2:Y:S04]  /*0cf0*/  LDG.E R0, desc[UR6][R4.64+-0x8] ;  /* 0xfffff80604007981 */ /* 0x000ea8000c1e1900 */
[----:B------:R-:W3:Y:S04]  /*0d00*/  LDG.E R13, desc[UR6][R4.64+-0x4] ;  /* 0xfffffc06040d7981 */ /* 0x000ee8000c1e1900 */
[----:B------:R-:W4:Y:S04]  /*0d10*/  LDG.E R15, desc[UR6][R4.64] ;  /* 0x00000006040f7981 */ /* 0x000f28000c1e1900 */
[----:B------:R0:W5:Y:S04]  /*0d20*/  LDG.E R17, desc[UR6][R4.64+0x4] ;  /* 0x0000040604117981 */ /* 0x000168000c1e1900 */
[----:B------:R-:W5:Y:S01]  /*0d30*/  LDG.E R20, desc[UR6][R6.64+0xc] ;  /* 0x00000c0606147981 */ /* 0x000f62000c1e1900 */
[----:B------:R-:W-:-:S04]  /*0d40*/  UIADD3 UR4, UP0, UPT, UR8, 0x8, URZ ;  /* 0x0000000808047890 */ /* 0x000fc8000ff1e0ff */
[----:B------:R-:W-:-:S04]  /*0d50*/  UIADD3 UR4, UP1, UPT, UR4, 0x10, URZ ;  /* 0x0000001004047890 */ /* 0x000fc8000ff3e0ff */
[----:B------:R-:W-:Y:S01]  /*0d60*/  UIADD3.X UR5, UPT, UPT, URZ, URZ, UR9, UP1, UP0 ;  /* 0x000000ffff057290 */ /* 0x000fe20008fe0409 */
[----:B------:R-:W-:-:S05]  /*0d70*/  IADD3 R11, PT, PT, R11, 0x4, RZ ;  /* 0x000000040b0b7810 */ /* 0x000fca0007ffe0ff */
[----:B0-----:R-:W-:Y:S01]  /*0d80*/  MOV R5, UR5 ;  /* 0x0000000500057c02 */ /* 0x001fe20008000f00 */
[----:B--2---:R-:W-:-:S04]  /*0d90*/  FFMA R0, R0, R9, RZ ;  /* 0x0000000900007223 */ /* 0x004fc800000000ff */
[----:B---3--:R-:W-:-:S04]  /*0da0*/  FFMA R0, R13, R8, R0 ;  /* 0x000000080d007223 */ /* 0x008fc80000000000 */
[----:B----4-:R-:W-:Y:S01]  /*0db0*/  FFMA R0, R15, R12, R0 ;  /* 0x0000000c0f007223 */ /* 0x010fe20000000000 */
[----:B------:R-:W-:Y:S01]  /*0dc0*/  MOV R12, UR4 ;  /* 0x00000004000c7c02 */ /* 0x000fe20008000f00 */
[----:B------:R-:W-:Y:S02]  /*0dd0*/  UMOV UR4, 0x4 ;  /* 0x0000000400047882 */ /* 0x000fe40000000000 */
[----:B-----5:R-:W-:-:S07]  /*0de0*/  FFMA R20, R17, R20, R0 ;  /* 0x0000001411147223 */ /* 0x020fce0000000000 */
.L_x_10:
[----:B------:R-:W-:Y:S01]  /*0df0*/  IMAD.WIDE R6, R11, 0x4, R2 ;  /* 0x000000040b067825 */ /* 0x000fe200078e0202 */
[----:B------:R-:W-:-:S04]  /*0e00*/  MOV R4, R12 ;  /* 0x0000000c00047202 */ /* 0x000fc80000000f00 */
[----:B------:R-:W2:Y:S04]  /*0e10*/  LDG.E R25, desc[UR6][R6.64+-0x8] ;  /* 0xfffff80606197981 */ /* 0x000ea8000c1e1900 */
[----:B------:R-:W2:Y:S04]  /*0e20*/  LDG.E R22, desc[UR6][R4.64+-0x8] ;  /* 0xfffff80604167981 */ /* 0x000ea8000c1e1900 */
[----:B------:R-:W3:Y:S04]  /*0e30*/  LDG.E R23, desc[UR6][R4.64+-0x4] ;  /* 0xfffffc0604177981 */ /* 0x000ee8000c1e1900 */
[----:B------:R-:W3:Y:S04]  /*0e40*/  LDG.E R24, desc[UR6][R6.64+-0x4] ;  /* 0xfffffc0606187981 */ /* 0x000ee8000c1e1900 */
[----:B------:R-:W4:Y:S04]  /*0e50*/  LDG.E R16, desc[UR6][R4.64] ;  /* 0x0000000604107981 */ /* 0x000f28000c1e1900 */
[----:B------:R-:W4:Y:S01]  /*0e60*/  LDG.E R19, desc[UR6][R6.64] ;  /* 0x0000000606137981 */ /* 0x000f22000c1e1900 */
[----:B------:R-:W-:-:S03]  /*0e70*/  IADD3 R9, PT, PT, R11, 0x4, RZ ;  /* 0x000000040b097810 */ /* 0x000fc60007ffe0ff */
[----:B------:R0:W5:Y:S04]  /*0e80*/  LDG.E R18, desc[UR6][R6.64+0x4] ;  /* 0x0000040606127981 */ /* 0x000168000c1e1900 */
[----:B------:R-:W5:Y:S01]  /*0e90*/  LDG.E R27, desc[UR6][R4.64+0x4] ;  /* 0x00000406041b7981 */ /* 0x000f62000c1e1900 */
[----:B------:R-:W-:-:S03]  /*0ea0*/  IMAD.WIDE R8, R9, 0x4, R2 ;  /* 0x0000000409087825 */ /* 0x000fc600078e0202 */
[----:B------:R-:W5:Y:S04]  /*0eb0*/  LDG.E R0, desc[UR6][R4.64+0x8] ;  /* 0x0000080604007981 */ /* 0x000f68000c1e1900 */
[----:B------:R-:W5:Y:S04]  /*0ec0*/  LDG.E R13, desc[UR6][R8.64+-0x8] ;  /* 0xfffff806080d7981 */ /* 0x000f68000c1e1900 */
[----:B------:R-:W5:Y:S04]  /*0ed0*/  LDG.E R12, desc[UR6][R4.64+0xc] ;  /* 0x00000c06040c7981 */ /* 0x000f68000c1e1900 */
[----:B------:R-:W5:Y:S04]  /*0ee0*/  LDG.E R15, desc[UR6][R8.64+-0x4] ;  /* 0xfffffc06080f7981 */ /* 0x000f68000c1e1900 */
[----:B------:R-:W5:Y:S04]  /*0ef0*/  LDG.E R14, desc[UR6][R4.64+0x10] ;  /* 0x00001006040e7981 */ /* 0x000f68000c1e1900 */
[----:B------:R-:W5:Y:S01]  /*0f00*/  LDG.E R17, desc[UR6][R8.64] ;  /* 0x0000000608117981 */ /* 0x000f62000c1e1900 */
[----:B0-----:R-:W-:-:S03]  /*0f10*/  IADD3 R7, PT, PT, R11, 0x8, RZ ;  /* 0x000000080b077810 */ /* 0x001fc60007ffe0ff */
[----:B------:R0:W5:Y:S04]  /*0f20*/  LDG.E R21, desc[UR6][R8.64+0x4] ;  /* 0x0000040608157981 */ /* 0x000168000c1e1900 */
[----:B------:R-:W5:Y:S01]  /*0f30*/  LDG.E R26, desc[UR6][R4.64+0x14] ;  /* 0x00001406041a7981 */ /* 0x000f62000c1e1900 */
[----:B------:R-:W-:Y:S01]  /*0f40*/  IMAD.WIDE R6, R7, 0x4, R2 ;  /* 0x0000000407067825 */ /* 0x000fe200078e0202 */
[----:B0-----:R-:W-:-:S05]  /*0f50*/  IADD3 R9, PT, PT, R11, 0xc, RZ ;  /* 0x0000000c0b097810 */ /* 0x001fca0007ffe0ff */
[----:B------:R-:W-:-:S04]  /*0f60*/  IMAD.WIDE R8, R9, 0x4, R2 ;  /* 0x0000000409087825 */ /* 0x000fc800078e0202 */
[----:B--2---:R-:W-:Y:S02]  /*0f70*/  FFMA R29, R25, R22, R20 ;  /* 0x00000016191d7223 */ /* 0x004fe40000000014 */
[----:B------:R-:W2:Y:S04]  /*0f80*/  LDG.E R22, desc[UR6][R4.64+0x18] ;  /* 0x0000180604167981 */ /* 0x000ea8000c1e1900 */
[----:B------:R-:W2:Y:S01]  /*0f90*/  LDG.E R25, desc[UR6][R6.64+-0x8] ;  /* 0xfffff80606197981 */ /* 0x000ea2000c1e1900 */
[----:B---3--:R-:W-:-:S03]  /*0fa0*/  FFMA R20, R24, R23, R29 ;  /* 0x0000001718147223 */ /* 0x008fc6000000001d */
[----:B------:R-:W3:Y:S04]  /*0fb0*/  LDG.E R23, desc[UR6][R4.64+0x1c] ;  /* 0x00001c0604177981 */ /* 0x000ee8000c1e1900 */
[----:B------:R-:W3:Y:S01]  /*0fc0*/  LDG.E R24, desc[UR6][R6.64+-0x4] ;  /* 0xfffffc0606187981 */ /* 0x000ee2000c1e1900 */
[----:B----4-:R-:W-:-:S03]  /*0fd0*/  FFMA R29, R19, R16, R20 ;  /* 0x00000010131d7223 */ /* 0x010fc60000000014 */
[----:B------:R-:W4:Y:S04]  /*0fe0*/  LDG.E R19, desc[UR6][R4.64+0x20] ;  /* 0x0000200604137981 */ /* 0x000f28000c1e1900 */
[----:B------:R-:W4:Y:S01]  /*0ff0*/  LDG.E R20, desc[UR6][R6.64] ;  /* 0x0000000606147981 */ /* 0x000f22000c1e1900 */
[----:B-----5:R-:W-:-:S03]  /*1000*/  FFMA R18, R18, R27, R29 ;  /* 0x0000001b12127223 */ /* 0x020fc6000000001d */
[----:B------:R0:W5:Y:S04]  /*1010*/  LDG.E R16, desc[UR6][R6.64+0x4] ;  /* 0x0000040606107981 */ /* 0x000168000c1e1900 */
[----:B------:R-:W5:Y:S01]  /*1020*/  LDG.E R29, desc[UR6][R4.64+0x24] ;  /* 0x00002406041d7981 */ /* 0x000f62000c1e1900 */
[----:B------:R-:W-:-:S03]  /*1030*/  FFMA R18, R13, R0, R18 ;  /* 0x000000000d127223 */ /* 0x000fc60000000012 */
[----:B------:R-:W5:Y:S04]  /*1040*/  LDG.E R0, desc[UR6][R4.64+0x28] ;  /* 0x0000280604007981 */ /* 0x000f68000c1e1900 */
[----:B------:R-:W5:Y:S01]  /*1050*/  LDG.E R13, desc[UR6][R8.64+-0x8] ;  /* 0xfffff806080d7981 */ /* 0x000f62000c1e1900 */
[----:B------:R-:W-:-:S03]  /*1060*/  FFMA R18, R15, R12, R18 ;  /* 0x0000000c0f127223 */ /* 0x000fc60000000012 */
[----:B------:R-:W5:Y:S04]  /*1070*/  LDG.E R12, desc[UR6][R4.64+0x2c] ;  /* 0x00002c06040c7981 */ /* 0x000f68000c1e1900 */
[----:B------:R-:W5:Y:S01]  /*1080*/  LDG.E R15, desc[UR6][R8.64+-0x4] ;  /* 0xfffffc06080f7981 */ /* 0x000f62000c1e1900 */
[----:B0-----:R-:W-:-:S03]  /*1090*/  FFMA R6, R17, R14, R18 ;  /* 0x0000000e11067223 */ /* 0x001fc60000000012 */
[----:B------:R-:W5:Y:S04]  /*10a0*/  LDG.E R14, desc[UR6][R4.64+0x30] ;  /* 0x00003006040e7981 */ /* 0x000f68000c1e1900 */
[----:B------:R-:W5:Y:S01]  /*10b0*/  LDG.E R17, desc[UR6][R8.64] ;  /* 0x0000000608117981 */ /* 0x000f62000c1e1900 */
[----:B------:R-:W-:Y:S01]  /*10c0*/  IADD3 R7, PT, PT, R11, 0x10, RZ ;  /* 0x000000100b077810 */ /* 0x000fe20007ffe0ff */
[----:B------:R-:W-:Y:S02]  /*10d0*/  FFMA R26, R21, R26, R6 ;  /* 0x0000001a151a7223 */ /* 0x000fe40000000006 */
[----:B------:R4:W5:Y:S04]  /*10e0*/  LDG.E R18, desc[UR6][R8.64+0x4] ;  /* 0x0000040608127981 */ /* 0x000968000c1e1900 */
[----:B------:R-:W5:Y:S01]  /*10f0*/  LDG.E R21, desc[UR6][R4.64+0x34] ;  /* 0x0000340604157981 */ /* 0x000f62000c1e1900 */
        /* <DEDUP_REMOVED lines=10> */
[----:B-----5:R-:W-:Y:S01]  /*11a0*/  FFMA R26, R16, R29, R9 ;  /* 0x0000001d101a7223 */ /* 0x020fe20000000009 */
[----:B------:R-:W-:Y:S02]  /*11b0*/  IADD3 R9, PT, PT, R11, 0x14, RZ ;  /* 0x000000140b097810 */ /* 0x000fe40007ffe0ff */
[----:B------:R0:W5:Y:S04]  /*11c0*/  LDG.E R19, desc[UR6][R6.64+0x4] ;  /* 0x0000040606137981 */ /* 0x000168000c1e1900 */
[----:B------:R-:W5:Y:S01]  /*11d0*/  LDG.E R16, desc[UR6][R4.64+0x44] ;  /* 0x0000440604107981 */ /* 0x000f62000c1e1900 */
[----:B------:R-:W-:-:S04]  /*11e0*/  IMAD.WIDE R8, R9, 0x4, R2 ;  /* 0x0000000409087825 */ /* 0x000fc800078e0202 */
[----:B------:R-:W-:Y:S02]  /*11f0*/  FFMA R26, R13, R0, R26 ;  /* 0x000000000d1a7223 */ /* 0x000fe4000000001a */
        /* <DEDUP_REMOVED lines=8> */
[----:B------:R-:W-:Y:S01]  /*1280*/  FFMA R26, R18, R21, R7 ;  /* 0x00000015121a7223 */ /* 0x000fe20000000007 */
[----:B------:R-:W-:Y:S02]  /*1290*/  IADD3 R7, PT, PT, R11, 0x18, RZ ;  /* 0x000000180b077810 */ /* 0x000fe40007ffe0ff */
        /* <DEDUP_REMOVED lines=28> */
[----:B------:R0:W5:Y:S03]  /*1460*/  LDG.E R16, desc[UR6][R8.64+0x4] ;  /* 0x0000040608107981 */ /* 0x000166000c1e1900 */
[----:B------:R-:W-:Y:S01]  /*1470*/  IMAD.WIDE R6, R7, 0x4, R2 ;  /* 0x0000000407067825 */ /* 0x000fe200078e0202 */
[----:B------:R-:W5:Y:S01]  /*1480*/  LDG.E R21, desc[UR6][R4.64+0x74] ;  /* 0x0000740604157981 */ /* 0x000f62000c1e1900 */
[----:B0-----:R-:W-:-:S05]  /*1490*/  IADD3 R9, PT, PT, R11, 0x24, RZ ;  /* 0x000000240b097810 */ /* 0x001fca0007ffe0ff */
[----:B------:R-:W-:-:S04]  /*14a0*/  IMAD.WIDE R8, R9, 0x4, R2 ;  /* 0x0000000409087825 */ /* 0x000fc800078e0202 */
[----:B--2---:R-:W-:Y:S02]  /*14b0*/  FFMA R18, R25, R22, R18 ;  /* 0x0000001619127223 */ /* 0x004fe40000000012 */
[----:B------:R-:W2:Y:S04]  /*14c0*/  LDG.E R25, desc[UR6][R6.64+-0x8] ;  /* 0xfffff80606197981 */ /* 0x000ea8000c1e1900 */
[----:B------:R-:W2:Y:S01]  /*14d0*/  LDG.E R22, desc[UR6][R6.64+-0x4] ;  /* 0xfffffc0606167981 */ /* 0x000ea2000c1e1900 */
[----:B---3--:R-:W-:-:S03]  /*14e0*/  FFMA R24, R27, R24, R18 ;  /* 0x000000181b187223 */ /* 0x008fc60000000012 */
[----:B------:R-:W2:Y:S04]  /*14f0*/  LDG.E R18, desc[UR6][R4.64+0x78] ;  /* 0x0000780604127981 */ /* 0x000ea8000c1e1900 */
[----:B------:R-:W3:Y:S01]  /*1500*/  LDG.E R27, desc[UR6][R4.64+0x80] ;  /* 0x00008006041b7981 */ /* 0x000ee2000c1e1900 */
[----:B----4-:R-:W-:-:S03]  /*1510*/  FFMA R29, R23, R20, R24 ;  /* 0x00000014171d7223 */ /* 0x010fc60000000018 */
[----:B------:R-:W4:Y:S04]  /*1520*/  LDG.E R23, desc[UR6][R4.64+0x7c] ;  /* 0x00007c0604177981 */ /* 0x000f28000c1e1900 */
[----:B------:R-:W3:Y:S01]  /*1530*/  LDG.E R20, desc[UR6][R6.64] ;  /* 0x0000000606147981 */ /* 0x000ee2000c1e1900 */
        /* <DEDUP_REMOVED lines=11> */
[----:B------:R-:W5:Y:S01]  /*15f0*/  LDG.E R14, desc[UR6][R8.64] ;  /* 0x00000006080e7981 */ /* 0x000f62000c1e1900 */
[----:B0-----:R-:W-:Y:S01]  /*1600*/  IADD3 R7, PT, PT, R11, 0x28, RZ ;  /* 0x000000280b077810 */ /* 0x001fe20007ffe0ff */
[----:B------:R-:W-:Y:S02]  /*1610*/  FFMA R16, R16, R21, R29 ;  /* 0x0000001510107223 */ /* 0x000fe4000000001d */
[----:B------:R-:W5:Y:S02]  /*1620*/  LDG.E R21, desc[UR6][R4.64+0x94] ;  /* 0x0000940604157981 */ /* 0x000f64000c1e1900 */
[----:B------:R-:W-:-:S04]  /*1630*/  IMAD.WIDE R6, R7, 0x4, R2 ;  /* 0x0000000407067825 */ /* 0x000fc800078e0202 */
[----:B--2---:R-:W-:Y:S02]  /*1640*/  FFMA R25, R25, R18, R16 ;  /* 0x0000001219197223 */ /* 0x004fe40000000010 */
[----:B------:R0:W2:Y:S04]  /*1650*/  LDG.E R16, desc[UR6][R8.64+0x4] ;  /* 0x0000040608107981 */ /* 0x0000a8000c1e1900 */
[----:B------:R-:W2:Y:S01]  /*1660*/  LDG.E R18, desc[UR6][R4.64+0x98] ;  /* 0x0000980604127981 */ /* 0x000ea2000c1e1900 */
[----:B----4-:R-:W-:-:S03]  /*1670*/  FFMA R25, R22, R23, R25 ;  /* 0x0000001716197223 */ /* 0x010fc60000000019 */
[----:B------:R-:W4:Y:S01]  /*1680*/  LDG.E R23, desc[UR6][R6.64+-0x8] ;  /* 0xfffff80606177981 */ /* 0x000f22000c1e1900 */
[----:B---3--:R-:W-:-:S03]  /*1690*/  FFMA R27, R20, R27, R25 ;  /* 0x0000001b141b7223 */ /* 0x008fc60000000019 */
[----:B------:R-:W3:Y:S04]  /*16a0*/  LDG.E R25, desc[UR6][R4.64+0x9c] ;  /* 0x00009c0604197981 */ /* 0x000ee8000c1e1900 */
[----:B------:R-:W3:Y:S01]  /*16b0*/  LDG.E R20, desc[UR6][R6.64+-0x4] ;  /* 0xfffffc0606147981 */ /* 0x000ee2000c1e1900 */
[----:B-----5:R-:W-:Y:S01]  /*16c0*/  FFMA R26, R24, R19, R27 ;  /* 0x00000013181a7223 */ /* 0x020fe2000000001b */
[----:B------:R-:W-:Y:S02]  /*16d0*/  IADD3 R27, PT, PT, R11, 0x2c, RZ ;  /* 0x0000002c0b1b7810 */ /* 0x000fe40007ffe0ff */
[----:B------:R-:W5:Y:S04]  /*16e0*/  LDG.E R22, desc[UR6][R4.64+0xa0] ;  /* 0x0000a00604167981 */ /* 0x000f68000c1e1900 */
[----:B------:R-:W5:Y:S01]  /*16f0*/  LDG.E R19, desc[UR6][R6.64] ;  /* 0x0000000606137981 */ /* 0x000f62000c1e1900 */
[----:B0-----:R-:W-:-:S03]  /*1700*/  IMAD.WIDE R8, R27, 0x4, R2 ;  /* 0x000000041b087825 */ /* 0x001fc600078e0202 */
        /* <DEDUP_REMOVED lines=10> */
[----:B------:R-:W5:Y:S04]  /*17b0*/  LDG.E R7, desc[UR6][R8.64] ;  /* 0x0000000608077981 */ /* 0x000f68000c1e1900 */
[----:B------:R-:W5:Y:S04]  /*17c0*/  LDG.E R6, desc[UR6][R8.64+0x4] ;  /* 0x0000040608067981 */ /* 0x000f68000c1e1900 */
[----:B------:R0:W5:Y:S01]  /*17d0*/  LDG.E R17, desc[UR6][R4.64+0xb4] ;  /* 0x0000b40604117981 */ /* 0x000162000c1e1900 */
[----:B------:R-:W-:-:S04]  /*17e0*/  UIADD3 UR4, UPT, UPT, UR4, 0x30, URZ ;  /* 0x0000003004047890 */ /* 0x000fc8000fffe0ff */
[----:B------:R-:W-:Y:S01]  /*17f0*/  UISETP.NE.AND UP0, UPT, UR4, 0xc4, UPT ;  /* 0x000000c40400788c */ /* 0x000fe2000bf05270 */
[----:B------:R-:W-:Y:S01]  /*1800*/  IADD3 R11, PT, PT, R11, 0x30, RZ ;  /* 0x000000300b0b7810 */ /* 0x000fe20007ffe0ff */
[----:B--2---:R-:W-:-:S04]  /*1810*/  FFMA R16, R16, R21, R29 ;  /* 0x0000001510107223 */ /* 0x004fc8000000001d */
[----:B----4-:R-:W-:-:S04]  /*1820*/  FFMA R23, R23, R18, R16 ;  /* 0x0000001217177223 */ /* 0x010fc80000000010 */
[----:B---3--:R-:W-:-:S04]  /*1830*/  FFMA R20, R20, R25, R23 ;  /* 0x0000001914147223 */ /* 0x008fc80000000017 */
[----:B-----5:R-:W-:-:S04]  /*1840*/  FFMA R19, R19, R22, R20 ;  /* 0x0000001613137223 */ /* 0x020fc80000000014 */
[----:B------:R-:W-:-:S04]  /*1850*/  FFMA R19, R24, R27, R19 ;  /* 0x0000001b18137223 */ /* 0x000fc80000000013 */
[----:B------:R-:W-:-:S04]  /*1860*/  FFMA R0, R0, R13, R19 ;  /* 0x0000000d00007223 */ /* 0x000fc80000000013 */
[----:B------:R-:W-:Y:S01]  /*1870*/  FFMA R0, R15, R12, R0 ;  /* 0x0000000c0f007223 */ /* 0x000fe20000000000 */
[----:B------:R-:W-:-:S03]  /*1880*/  IADD3 R12, P0, PT, R4, 0xc0, RZ ;  /* 0x000000c0040c7810 */ /* 0x000fc60007f1e0ff */
[----:B------:R-:W-:Y:S01]  /*1890*/  FFMA R7, R7, R14, R0 ;  /* 0x0000000e07077223 */ /* 0x000fe20000000000 */
[----:B0-----:R-:W-:-:S03]  /*18a0*/  IADD3.X R5, PT, PT, RZ, R5, RZ, P0, !PT ;  /* 0x00000005ff057210 */ /* 0x001fc600007fe4ff */
[----:B------:R-:W-:Y:S01]  /*18b0*/  FFMA R20, R6, R17, R7 ;  /* 0x0000001106147223 */ /* 0x000fe20000000007 */
[----:B------:R-:W-:Y:S06]  /*18c0*/  BRA.U UP0, `(.L_x_10) ;  /* 0xfffffff500487547 */ /* 0x000fec000b83ffff */
[----:B------:R-:W-:Y:S01]  /*18d0*/  HFMA2 R3, -RZ, RZ, 0.96630859375, -0.0022525787353515625 ;  /* 0x3bbb989dff037431 */ /* 0x000fe200000001ff */
[----:B------:R-:W-:Y:S01]  /*18e0*/  MOV R5, 0x437c0000 ;  /* 0x437c000000057802 */ /* 0x000fe20000000f00 */
[----:B------:R-:W0:Y:S01]  /*18f0*/  LDC.64 R8, c[0x0][0x3c0] ;  /* 0x0000f000ff087b82 */ /* 0x000e220000000a00 */
[----:B------:R-:W-:Y:S02]  /*1900*/  BSSY.RECONVERGENT B1, `(.L_x_11) ;  /* 0x000001e000017945 */ /* 0x000fe40003800200 */
[----:B------:R-:W-:-:S04]  /*1910*/  FFMA.SAT R0, R20, -R3, 0.5 ;  /* 0x3f00000014007423 */ /* 0x000fc80000002803 */
[----:B------:R-:W-:-:S04]  /*1920*/  FFMA.RM R0, R0, R5, 12582913 ;  /* 0x4b40000100007423 */ /* 0x000fc80000004005 */
[C---:B------:R-:W-:Y:S01]  /*1930*/  FADD R3, R0.reuse, -12583039 ;  /* 0xcb40007f00037421 */ /* 0x040fe20000000000 */
[----:B------:R-:W-:-:S03]  /*1940*/  SHF.L.U32 R0, R0, 0x17, RZ ;  /* 0x0000001700007819 */ /* 0x000fc600000006ff */
[----:B------:R-:W-:-:S04]  /*1950*/  FFMA R3, R20, -1.4426950216293334961, -R3 ;  /* 0xbfb8aa3b14037823 */ /* 0x000fc80000000803 */
[----:B------:R-:W-:-:S06]  /*1960*/  FFMA R11, R20, -1.925963033500011079e-08, R3 ;  /* 0xb2a57060140b7823 */ /* 0x000fcc0000000003 */
[----:B------:R-:W1:Y:S02]  /*1970*/  MUFU.EX2 R11, R11 ;  /* 0x0000000b000b7308 */ /* 0x000e640000000800 */
[----:B-1----:R-:W-:-:S06]  /*1980*/  FMUL R0, R0, R11 ;  /* 0x0000000b00007220 */ /* 0x002fcc0000400000 */
[----:B------:R-:W1:Y:S02]  /*1990*/  F2F.F64.F32 R2, R0 ;  /* 0x0000000000027310 */ /* 0x000e640000201800 */
[----:B-1----:R-:W-:-:S06]  /*19a0*/  DADD R12, R2, 1 ;  /* 0x3ff00000020c7429 */ /* 0x002fcc0000000000 */
[----:B------:R-:W1:Y:S04]  /*19b0*/  MUFU.RCP64H R5, R13 ;  /* 0x0000000d00057308 */ /* 0x000e680000001800 */
[----:B------:R-:W-:-:S04]  /*19c0*/  IADD3 R4, PT, PT, R13, 0x300402, RZ ;  /* 0x003004020d047810 */ /* 0x000fc80007ffe0ff */
[----:B------:R-:W-:Y:S02]  /*19d0*/  FSETP.GEU.AND P0, PT, |R4|, 5.8789094863358348022e-39, PT ;  /* 0x004004020400780b */ /* 0x000fe40003f0e200 */
[----:B-1----:R-:W-:-:S08]  /*19e0*/  DFMA R2, -R12, R4, 1 ;  /* 0x3ff000000c02742b */ /* 0x002fd00000000104 */
[----:B------:R-:W-:Y:S01]  /*19f0*/  DFMA R6, R2, R2, R2 ;  /* 0x000000020206722b */ /* 0x000fe20000000002 */
[----:B0-----:R-:W-:-:S05]  /*1a00*/  IMAD.WIDE R2, R10, 0x4, R8 ;  /* 0x000000040a027825 */ /* 0x001fca00078e0208 */
[----:B------:R0:W-:Y:S02]  /*1a10*/  STG.E desc[UR6][R2.64], R20 ;  /* 0x0000001402007986 */ /* 0x0001e4000c101906 */
[----:B------:R-:W-:-:S08]  /*1a20*/  DFMA R6, R4, R6, R4 ;  /* 0x000000060406722b */ /* 0x000fd00000000004 */
[----:B------:R-:W-:-:S08]  /*1a30*/  DFMA R8, -R12, R6, 1 ;  /* 0x3ff000000c08742b */ /* 0x000fd00000000106 */
[----:B------:R-:W-:Y:S01]  /*1a40*/  DFMA R6, R6, R8, R6 ;  /* 0x000000080606722b */ /* 0x000fe20000000006 */
[----:B0-----:R-:W-:Y:S10]  /*1a50*/  @P0 BRA `(.L_x_12) ;  /* 0x0000000000200947 */ /* 0x001ff40003800000 */
[----:B------:R-:W-:Y:S02]  /*1a60*/  LOP3.LUT R0, R13, 0x7fffffff, RZ, 0xc0, !PT ;  /* 0x7fffffff0d007812 */ /* 0x000fe400078ec0ff */
[----:B------:R-:W-:Y:S02]  /*1a70*/  MOV R2, R12 ;  /* 0x0000000c00027202 */ /* 0x000fe40000000f00 */
[----:B------:R-:W-:Y:S02]  /*1a80*/  IADD3 R8, PT, PT, R0, -0x100000, RZ ;  /* 0xfff0000000087810 */ /* 0x000fe40007ffe0ff */
[----:B------:R-:W-:Y:S02]  /*1a90*/  MOV R3, R13 ;  /* 0x0000000d00037202 */ /* 0x000fe40000000f00 */
[----:B------:R-:W-:-:S07]  /*1aa0*/  MOV R0, 0x1ac0 ;  /* 0x00001ac000007802 */ /* 0x000fce0000000f00 */
[----:B------:R-:W-:Y:S05]  /*1ab0*/  CALL.REL.NOINC `($__internal_0_$__cuda_sm20_dblrcp_rn_slowpath_v3) ;  /* 0x0000000000287944 */ /* 0x000fea0003c00000 */
[----:B------:R-:W-:Y:S02]  /*1ac0*/  MOV R6, R12 ;  /* 0x0000000c00067202 */ /* 0x000fe40000000f00 */
[----:B------:R-:W-:-:S07]  /*1ad0*/  MOV R7, R13 ;  /* 0x0000000d00077202 */ /* 0x000fce0000000f00 */
.L_x_12:
[----:B------:R-:W-:Y:S05]  /*1ae0*/  BSYNC.RECONVERGENT B1 ;  /* 0x0000000000017941 */ /* 0x000fea0003800200 */
.L_x_11:
[----:B------:R-:W0:Y:S01]  /*1af0*/  LDC.64 R2, c[0x0][0x3c8] ;  /* 0x0000f200ff027b82 */ /* 0x000e220000000a00 */
[----:B------:R-:W1:Y:S01]  /*1b00*/  F2F.F32.F64 R7, R6 ;  /* 0x0000000600077310 */ /* 0x000e620000301000 */
[----:B0-----:R-:W-:-:S05]  /*1b10*/  IMAD.WIDE R10, R10, 0x4, R2 ;  /* 0x000000040a0a7825 */ /* 0x001fca00078e0202 */
[----:B-1----:R3:W-:Y:S02]  /*1b20*/  STG.E desc[UR6][R10.64], R7 ;  /* 0x000000070a007986 */ /* 0x0027e4000c101906 */
.L_x_9:
[----:B------:R-:W-:Y:S05]  /*1b30*/  BSYNC.RECONVERGENT B0 ;  /* 0x0000000000007941 */ /* 0x000fea0003800200 */
.L_x_8:
[----:B------:R-:W-:Y:S06]  /*1b40*/  BAR.SYNC.DEFER_BLOCKING 0x0 ;  /* 0x0000000000007b1d */ /* 0x000fec0000010000 */
[----:B------:R-:W-:Y:S05]  /*1b50*/  EXIT ;  /* 0x000000000000794d */ /* 0x000fea0003800000 */
        .weak           $__internal_0_$__cuda_sm20_dblrcp_rn_slowpath_v3
        .type           $__internal_0_$__cuda_sm20_dblrcp_rn_slowpath_v3,@function
        .size           $__internal_0_$__cuda_sm20_dblrcp_rn_slowpath_v3,(.L_x_18 - $__internal_0_$__cuda_sm20_dblrcp_rn_slowpath_v3)
$__internal_0_$__cuda_sm20_dblrcp_rn_slowpath_v3:
[----:B------:R-:W-:Y:S01]  /*1b60*/  DSETP.GTU.AND P0, PT, |R2|, +INF , PT ;  /* 0x7ff000000200742a */ /* 0x000fe20003f0c200 */
[----:B------:R-:W-:-:S13]  /*1b70*/  BSSY.RECONVERGENT B2, `(.L_x_13) ;  /* 0x0000023000027945 */ /* 0x000fda0003800200 */
[----:B------:R-:W-:Y:S05]  /*1b80*/  @P0 BRA `(.L_x_14) ;  /* 0x00000000007c0947 */ /* 0x000fea0003800000 */
[----:B------:R-:W-:-:S04]  /*1b90*/  LOP3.LUT R9, R3, 0x7fffffff, RZ, 0xc0, !PT ;  /* 0x7fffffff03097812 */ /* 0x000fc800078ec0ff */
[----:B------:R-:W-:-:S04]  /*1ba0*/  IADD3 R4, PT, PT, R9, -0x1, RZ ;  /* 0xffffffff09047810 */ /* 0x000fc80007ffe0ff */
[----:B------:R-:W-:-:S13]  /*1bb0*/  ISETP.GE.U32.AND P0, PT, R4, 0x7fefffff, PT ;  /* 0x7fefffff0400780c */ /* 0x000fda0003f06070 */
[----:B------:R-:W-:Y:S02]  /*1bc0*/  @P0 LOP3.LUT R5, R3, 0x7ff00000, RZ, 0x3c, !PT ;  /* 0x7ff0000003050812 */ /* 0x000fe400078e3cff */
[----:B------:R-:W-:Y:S01]  /*1bd0*/  @P0 MOV R4, RZ ;  /* 0x000000ff00040202 */ /* 0x000fe20000000f00 */
[----:B------:R-:W-:Y:S06]  /*1be0*/  @P0 BRA `(.L_x_15) ;  /* 0x00000000006c0947 */ /* 0x000fec0003800000 */
[----:B------:R-:W-:-:S13]  /*1bf0*/  ISETP.GE.U32.AND P0, PT, R9, 0x1000001, PT ;  /* 0x010000010900780c */ /* 0x000fda0003f06070 */
[----:B------:R-:W-:Y:S05]  /*1c00*/  @!P0 BRA `(.L_x_16) ;  /* 0x0000000000348947 */ /* 0x000fea0003800000 */
[----:B------:R-:W-:Y:S02]  /*1c10*/  IADD3 R5, PT, PT, R3, -0x3fe00000, RZ ;  /* 0xc020000003057810 */ /* 0x000fe40007ffe0ff */
[----:B------:R-:W-:Y:S02]  /*1c20*/  MOV R4, R2 ;  /* 0x0000000200047202 */ /* 0x000fe40000000f00 */
[----:B------:R-:W0:Y:S04]  /*1c30*/  MUFU.RCP64H R9, R5 ;  /* 0x0000000500097308 */ /* 0x000e280000001800 */
[----:B0-----:R-:W-:-:S08]  /*1c40*/  DFMA R12, -R4, R8, 1 ;  /* 0x3ff00000040c742b */ /* 0x001fd00000000108 */
[----:B------:R-:W-:-:S08]  /*1c50*/  DFMA R12, R12, R12, R12 ;  /* 0x0000000c0c0c722b */ /* 0x000fd0000000000c */
[----:B------:R-:W-:-:S08]  /*1c60*/  DFMA R12, R8, R12, R8 ;  /* 0x0000000c080c722b */ /* 0x000fd00000000008 */
[----:B------:R-:W-:-:S08]  /*1c70*/  DFMA R8, -R4, R12, 1 ;  /* 0x3ff000000408742b */ /* 0x000fd0000000010c */
[----:B------:R-:W-:-:S08]  /*1c80*/  DFMA R8, R12, R8, R12 ;  /* 0x000000080c08722b */ /* 0x000fd0000000000c */
[----:B------:R-:W-:-:S08]  /*1c90*/  DMUL R8, R8, 2.2250738585072013831e-308 ;  /* 0x0010000008087828 */ /* 0x000fd00000000000 */
[----:B------:R-:W-:-:S08]  /*1ca0*/  DFMA R2, -R2, R8, 1 ;  /* 0x3ff000000202742b */ /* 0x000fd00000000108 */
[----:B------:R-:W-:-:S08]  /*1cb0*/  DFMA R2, R2, R2, R2 ;  /* 0x000000020202722b */ /* 0x000fd00000000002 */
[----:B------:R-:W-:Y:S01]  /*1cc0*/  DFMA R4, R8, R2, R8 ;  /* 0x000000020804722b */ /* 0x000fe20000000008 */
[----:B------:R-:W-:Y:S10]  /*1cd0*/  BRA `(.L_x_15) ;  /* 0x0000000000307947 */ /* 0x000ff40003800000 */
.L_x_16:
[----:B------:R-:W-:Y:S01]  /*1ce0*/  DMUL R2, R2, 8.11296384146066816958e+31 ;  /* 0x4690000002027828 */ /* 0x000fe20000000000 */
[----:B------:R-:W-:-:S05]  /*1cf0*/  MOV R4, R8 ;  /* 0x0000000800047202 */ /* 0x000fca0000000f00 */
[----:B------:R-:W0:Y:S02]  /*1d00*/  MUFU.RCP64H R5, R3 ;  /* 0x0000000300057308 */ /* 0x000e240000001800 */
[----:B0-----:R-:W-:-:S08]  /*1d10*/  DFMA R8, -R2, R4, 1 ;  /* 0x3ff000000208742b */ /* 0x001fd00000000104 */
[----:B------:R-:W-:-:S08]  /*1d20*/  DFMA R8, R8, R8, R8 ;  /* 0x000000080808722b */ /* 0x000fd00000000008 */
[----:B------:R-:W-:-:S08]  /*1d30*/  DFMA R8, R4, R8, R4 ;  /* 0x000000080408722b */ /* 0x000fd00000000004 */
[----:B------:R-:W-:-:S08]  /*1d40*/  DFMA R4, -R2, R8, 1 ;  /* 0x3ff000000204742b */ /* 0x000fd00000000108 */
[----:B------:R-:W-:-:S08]  /*1d50*/  DFMA R4, R8, R4, R8 ;  /* 0x000000040804722b */ /* 0x000fd00000000008 */
[----:B------:R-:W-:Y:S01]  /*1d60*/  DMUL R4, R4, 8.11296384146066816958e+31 ;  /* 0x4690000004047828 */ /* 0x000fe20000000000 */
[----:B------:R-:W-:Y:S10]  /*1d70*/  BRA `(.L_x_15) ;  /* 0x0000000000087947 */ /* 0x000ff40003800000 */
.L_x_14:
[----:B------:R-:W-:Y:S02]  /*1d80*/  LOP3.LUT R5, R3, 0x80000, RZ, 0xfc, !PT ;  /* 0x0008000003057812 */ /* 0x000fe400078efcff */
[----:B------:R-:W-:-:S07]  /*1d90*/  MOV R4, R2 ;  /* 0x0000000200047202 */ /* 0x000fce0000000f00 */
.L_x_15:
[----:B------:R-:W-:Y:S05]  /*1da0*/  BSYNC.RECONVERGENT B2 ;  /* 0x0000000000027941 */ /* 0x000fea0003800200 */
.L_x_13:
[----:B------:R-:W-:Y:S01]  /*1db0*/  HFMA2 R3, -RZ, RZ, 0, 0 ;  /* 0x00000000ff037431 */ /* 0x000fe200000001ff */
[----:B------:R-:W-:Y:S02]  /*1dc0*/  MOV R2, R0 ;  /* 0x0000000000027202 */ /* 0x000fe40000000f00 */
[----:B------:R-:W-:Y:S02]  /*1dd0*/  MOV R12, R4 ;  /* 0x00000004000c7202 */ /* 0x000fe40000000f00 */
[----:B------:R-:W-:Y:S01]  /*1de0*/  MOV R13, R5 ;  /* 0x00000005000d7202 */ /* 0x000fe20000000f00 */
[----:B------:R-:W-:Y:S06]  /*1df0*/  RET.REL.NODEC R2 `(_Z25ForwardAndBackPropagationPfS_S_S_S_P7MAXPoolS_S_S_S_S_S_S_S_S_S_S_S_S_S_S_S_S_) ;  /* 0xffffffe002807950 */ /* 0x000fec0003c3ffff */
.L_x_17:
[----:B------:R-:W-:-:S00]  /*1e00*/  BRA `(.L_x_17) ;  /* 0xfffffffc00fc7947 */ /* 0x000fc0000383ffff */
[----:B------:R-:W-:-:S00]  /*1e10*/  NOP ;  /* 0x0000000000007918 */ /* 0x000fc00000000000 */
        /* <DEDUP_REMOVED lines=14> */
.L_x_18:


//--------------------- .nv.shared.reserved.0     --------------------------
	.section	.nv.shared.reserved.0,"aw",@nobits
	.weak		__nv_reservedSMEM_offset_0_alias
	.size		__nv_reservedSMEM_offset_0_alias, 0, 64
	.other		__nv_reservedSMEM_offset_0_alias,@"STO_CUDA_RESERVED_SHARED STV_DEFAULT"
__nv_reservedSMEM_offset_0_alias:
	.zero		0
	.zero		64


//--------------------- .nv.constant0._Z25ForwardAndBackPropagationPfS_S_S_S_P7MAXPoolS_S_S_S_S_S_S_S_S_S_S_S_S_S_S_S_S_ --------------------------
	.section	.nv.constant0._Z25ForwardAndBackPropagationPfS_S_S_S_P7MAXPoolS_S_S_S_S_S_S_S_S_S_S_S_S_S_S_S_S_,"a",@progbits
	.sectionflags	@""
	.align	4
.nv.constant0._Z25ForwardAndBackPropagationPfS_S_S_S_P7MAXPoolS_S_S_S_S_S_S_S_S_S_S_S_S_S_S_S_S_:
	.zero		1080


//--------------------- SYMBOLS --------------------------

	.type		.nv.reservedSmem.offset0,@object
	.size		.nv.reservedSmem.offset0,0x4
